//
// Generated by NVIDIA NVVM Compiler
//
// Compiler Build ID: CL-36424714
// Cuda compilation tools, release 13.0, V13.0.88
// Based on NVVM 20.0.0
//

.version 9.0
.target sm_100
.address_size 64

	// .globl	_Z7fitnessjjPfPiPd
.global .align 4 .b8 precalc_xorwow_matrix[102400];
.global .align 4 .b8 precalc_xorwow_offset_matrix[102400];
.global .align 4 .b8 mrg32k3aM1[2304];
.global .align 4 .b8 mrg32k3aM2[2304];
.global .align 4 .b8 mrg32k3aM1SubSeq[2016];
.global .align 4 .b8 mrg32k3aM2SubSeq[2016];
.global .align 4 .b8 mrg32k3aM1Seq[2304];
.global .align 4 .b8 mrg32k3aM2Seq[2304];
.const .align 8 .b8 __cr_lgamma_table[72];
.global .align 1 .b8 _ZN33_INTERNAL_6c4412f2_4_k_cu_POP_TAM4cuda3std3__45__cpo5beginE[1];
.global .align 1 .b8 _ZN33_INTERNAL_6c4412f2_4_k_cu_POP_TAM4cuda3std3__45__cpo3endE[1];
.global .align 1 .b8 _ZN33_INTERNAL_6c4412f2_4_k_cu_POP_TAM4cuda3std3__45__cpo6cbeginE[1];
.global .align 1 .b8 _ZN33_INTERNAL_6c4412f2_4_k_cu_POP_TAM4cuda3std3__45__cpo4cendE[1];
.global .align 1 .b8 _ZN33_INTERNAL_6c4412f2_4_k_cu_POP_TAM4cuda3std3__45__cpo6rbeginE[1];
.global .align 1 .b8 _ZN33_INTERNAL_6c4412f2_4_k_cu_POP_TAM4cuda3std3__45__cpo4rendE[1];
.global .align 1 .b8 _ZN33_INTERNAL_6c4412f2_4_k_cu_POP_TAM4cuda3std3__45__cpo7crbeginE[1];
.global .align 1 .b8 _ZN33_INTERNAL_6c4412f2_4_k_cu_POP_TAM4cuda3std3__45__cpo5crendE[1];
.global .align 1 .b8 _ZN33_INTERNAL_6c4412f2_4_k_cu_POP_TAM4cuda3std3__435_GLOBAL__N__6c4412f2_4_k_cu_POP_TAM6ignoreE[1];
.global .align 1 .b8 _ZN33_INTERNAL_6c4412f2_4_k_cu_POP_TAM4cuda3std3__419piecewise_constructE[1];
.global .align 1 .b8 _ZN33_INTERNAL_6c4412f2_4_k_cu_POP_TAM4cuda3std3__48in_placeE[1];
.global .align 1 .b8 _ZN33_INTERNAL_6c4412f2_4_k_cu_POP_TAM4cuda3std3__420unreachable_sentinelE[1];
.global .align 1 .b8 _ZN33_INTERNAL_6c4412f2_4_k_cu_POP_TAM4cuda3std3__47nulloptE[1];
.global .align 1 .b8 _ZN33_INTERNAL_6c4412f2_4_k_cu_POP_TAM4cuda3std3__48unexpectE[1];
.global .align 1 .b8 _ZN33_INTERNAL_6c4412f2_4_k_cu_POP_TAM4cuda3std6ranges3__45__cpo4swapE[1];
.global .align 1 .b8 _ZN33_INTERNAL_6c4412f2_4_k_cu_POP_TAM4cuda3std6ranges3__45__cpo9iter_moveE[1];
.global .align 1 .b8 _ZN33_INTERNAL_6c4412f2_4_k_cu_POP_TAM4cuda3std6ranges3__45__cpo5beginE[1];
.global .align 1 .b8 _ZN33_INTERNAL_6c4412f2_4_k_cu_POP_TAM4cuda3std6ranges3__45__cpo3endE[1];
.global .align 1 .b8 _ZN33_INTERNAL_6c4412f2_4_k_cu_POP_TAM4cuda3std6ranges3__45__cpo6cbeginE[1];
.global .align 1 .b8 _ZN33_INTERNAL_6c4412f2_4_k_cu_POP_TAM4cuda3std6ranges3__45__cpo4cendE[1];
.global .align 1 .b8 _ZN33_INTERNAL_6c4412f2_4_k_cu_POP_TAM4cuda3std6ranges3__45__cpo7advanceE[1];
.global .align 1 .b8 _ZN33_INTERNAL_6c4412f2_4_k_cu_POP_TAM4cuda3std6ranges3__45__cpo9iter_swapE[1];
.global .align 1 .b8 _ZN33_INTERNAL_6c4412f2_4_k_cu_POP_TAM4cuda3std6ranges3__45__cpo4nextE[1];
.global .align 1 .b8 _ZN33_INTERNAL_6c4412f2_4_k_cu_POP_TAM4cuda3std6ranges3__45__cpo4prevE[1];
.global .align 1 .b8 _ZN33_INTERNAL_6c4412f2_4_k_cu_POP_TAM4cuda3std6ranges3__45__cpo4dataE[1];
.global .align 1 .b8 _ZN33_INTERNAL_6c4412f2_4_k_cu_POP_TAM4cuda3std6ranges3__45__cpo5cdataE[1];
.global .align 1 .b8 _ZN33_INTERNAL_6c4412f2_4_k_cu_POP_TAM4cuda3std6ranges3__45__cpo4sizeE[1];
.global .align 1 .b8 _ZN33_INTERNAL_6c4412f2_4_k_cu_POP_TAM4cuda3std6ranges3__45__cpo5ssizeE[1];
.global .align 1 .b8 _ZN33_INTERNAL_6c4412f2_4_k_cu_POP_TAM4cuda3std6ranges3__45__cpo8distanceE[1];
.global .align 1 .b8 _ZN33_INTERNAL_6c4412f2_4_k_cu_POP_TAM6thrust24THRUST_300001_SM_1000_NS8cuda_cub3parE[1];
.global .align 1 .b8 _ZN33_INTERNAL_6c4412f2_4_k_cu_POP_TAM6thrust24THRUST_300001_SM_1000_NS8cuda_cub10par_nosyncE[1];
.global .align 1 .b8 _ZN33_INTERNAL_6c4412f2_4_k_cu_POP_TAM6thrust24THRUST_300001_SM_1000_NS6system6detail10sequential3seqE[1];
.global .align 1 .b8 _ZN33_INTERNAL_6c4412f2_4_k_cu_POP_TAM6thrust24THRUST_300001_SM_1000_NS6system3cpp3parE[1];
.global .align 1 .b8 _ZN33_INTERNAL_6c4412f2_4_k_cu_POP_TAM6thrust24THRUST_300001_SM_1000_NS12placeholders2_1E[1];
.global .align 1 .b8 _ZN33_INTERNAL_6c4412f2_4_k_cu_POP_TAM6thrust24THRUST_300001_SM_1000_NS12placeholders2_2E[1];
.global .align 1 .b8 _ZN33_INTERNAL_6c4412f2_4_k_cu_POP_TAM6thrust24THRUST_300001_SM_1000_NS12placeholders2_3E[1];
.global .align 1 .b8 _ZN33_INTERNAL_6c4412f2_4_k_cu_POP_TAM6thrust24THRUST_300001_SM_1000_NS12placeholders2_4E[1];
.global .align 1 .b8 _ZN33_INTERNAL_6c4412f2_4_k_cu_POP_TAM6thrust24THRUST_300001_SM_1000_NS12placeholders2_5E[1];
.global .align 1 .b8 _ZN33_INTERNAL_6c4412f2_4_k_cu_POP_TAM6thrust24THRUST_300001_SM_1000_NS12placeholders2_6E[1];
.global .align 1 .b8 _ZN33_INTERNAL_6c4412f2_4_k_cu_POP_TAM6thrust24THRUST_300001_SM_1000_NS12placeholders2_7E[1];
.global .align 1 .b8 _ZN33_INTERNAL_6c4412f2_4_k_cu_POP_TAM6thrust24THRUST_300001_SM_1000_NS12placeholders2_8E[1];
.global .align 1 .b8 _ZN33_INTERNAL_6c4412f2_4_k_cu_POP_TAM6thrust24THRUST_300001_SM_1000_NS12placeholders2_9E[1];
.global .align 1 .b8 _ZN33_INTERNAL_6c4412f2_4_k_cu_POP_TAM6thrust24THRUST_300001_SM_1000_NS12placeholders3_10E[1];
.global .align 1 .b8 _ZN33_INTERNAL_6c4412f2_4_k_cu_POP_TAM6thrust24THRUST_300001_SM_1000_NS3seqE[1];
.global .align 1 .b8 _ZN33_INTERNAL_6c4412f2_4_k_cu_POP_TAM6thrust24THRUST_300001_SM_1000_NS6deviceE[1];

.visible .entry _Z7fitnessjjPfPiPd(
	.param .u32 _Z7fitnessjjPfPiPd_param_0,
	.param .u32 _Z7fitnessjjPfPiPd_param_1,
	.param .u64 .ptr .align 1 _Z7fitnessjjPfPiPd_param_2,
	.param .u64 .ptr .align 1 _Z7fitnessjjPfPiPd_param_3,
	.param .u64 .ptr .align 1 _Z7fitnessjjPfPiPd_param_4
)
{
	.reg .pred 	%p<12>;
	.reg .b32 	%r<97>;
	.reg .b32 	%f<16>;
	.reg .b64 	%rd<80>;
	.reg .b64 	%fd<52>;

	ld.param.u32 	%r30, [_Z7fitnessjjPfPiPd_param_0];
	ld.param.u32 	%r31, [_Z7fitnessjjPfPiPd_param_1];
	ld.param.u64 	%rd4, [_Z7fitnessjjPfPiPd_param_2];
	ld.param.u64 	%rd5, [_Z7fitnessjjPfPiPd_param_3];
	ld.param.u64 	%rd6, [_Z7fitnessjjPfPiPd_param_4];
	cvta.to.global.u64 	%rd1, %rd4;
	cvta.to.global.u64 	%rd2, %rd5;
	cvta.to.global.u64 	%rd3, %rd6;
	mov.u32 	%r32, %ctaid.x;
	mov.u32 	%r33, %ntid.x;
	mov.u32 	%r34, %tid.x;
	mad.lo.s32 	%r89, %r32, %r33, %r34;
	mov.u32 	%r35, %nctaid.x;
	mul.lo.s32 	%r2, %r33, %r35;
	setp.ge.u32 	%p1, %r89, %r30;
	@%p1 bra 	$L__BB0_16;
	add.s32 	%r3, %r31, -1;
	setp.ne.s32 	%p2, %r3, 0;
	@%p2 bra 	$L__BB0_3;
$L__BB0_2:
	mul.wide.s32 	%rd77, %r89, 8;
	add.s64 	%rd78, %rd3, %rd77;
	mov.b64 	%rd79, 0;
	st.global.u64 	[%rd78], %rd79;
	add.s32 	%r89, %r89, %r2;
	setp.lt.u32 	%p11, %r89, %r30;
	@%p11 bra 	$L__BB0_2;
	bra.uni 	$L__BB0_16;
$L__BB0_3:
	add.s32 	%r6, %r31, -2;
	add.s32 	%r36, %r31, 7;
	and.b32  	%r37, %r36, 7;
	add.s32 	%r7, %r37, -1;
	add.s32 	%r38, %r31, 3;
	and.b32  	%r8, %r38, 3;
	and.b32  	%r9, %r3, 7;
	and.b32  	%r10, %r3, -8;
	and.b32  	%r11, %r36, 3;
	and.b32  	%r12, %r38, 1;
	neg.s32 	%r13, %r10;
$L__BB0_4:
	setp.lt.u32 	%p3, %r6, 7;
	mul.lo.s32 	%r15, %r89, %r31;
	mov.f64 	%fd51, 0d0000000000000000;
	mov.b32 	%r95, 0;
	@%p3 bra 	$L__BB0_7;
	add.s32 	%r92, %r15, 4;
	mul.wide.u32 	%rd7, %r15, 4;
	add.s64 	%rd8, %rd2, %rd7;
	ld.global.u32 	%r91, [%rd8];
	mov.f64 	%fd51, 0d0000000000000000;
	mov.u32 	%r93, %r13;
$L__BB0_6:
	.pragma "nounroll";
	add.s32 	%r40, %r92, -3;
	mul.wide.u32 	%rd9, %r40, 4;
	add.s64 	%rd10, %rd2, %rd9;
	ld.global.u32 	%r41, [%rd10];
	mad.lo.s32 	%r42, %r91, %r31, %r41;
	mul.wide.u32 	%rd11, %r42, 4;
	add.s64 	%rd12, %rd1, %rd11;
	ld.global.f32 	%f1, [%rd12];
	cvt.f64.f32 	%fd16, %f1;
	add.f64 	%fd17, %fd51, %fd16;
	add.s32 	%r43, %r92, -2;
	mul.wide.u32 	%rd13, %r43, 4;
	add.s64 	%rd14, %rd2, %rd13;
	ld.global.u32 	%r44, [%rd14];
	mad.lo.s32 	%r45, %r41, %r31, %r44;
	mul.wide.u32 	%rd15, %r45, 4;
	add.s64 	%rd16, %rd1, %rd15;
	ld.global.f32 	%f2, [%rd16];
	cvt.f64.f32 	%fd18, %f2;
	add.f64 	%fd19, %fd17, %fd18;
	add.s32 	%r46, %r92, -1;
	mul.wide.u32 	%rd17, %r46, 4;
	add.s64 	%rd18, %rd2, %rd17;
	ld.global.u32 	%r47, [%rd18];
	mad.lo.s32 	%r48, %r44, %r31, %r47;
	mul.wide.u32 	%rd19, %r48, 4;
	add.s64 	%rd20, %rd1, %rd19;
	ld.global.f32 	%f3, [%rd20];
	cvt.f64.f32 	%fd20, %f3;
	add.f64 	%fd21, %fd19, %fd20;
	add.s32 	%r49, %r92, 4;
	mul.wide.u32 	%rd21, %r92, 4;
	add.s64 	%rd22, %rd2, %rd21;
	ld.global.u32 	%r50, [%rd22];
	mad.lo.s32 	%r51, %r47, %r31, %r50;
	mul.wide.u32 	%rd23, %r51, 4;
	add.s64 	%rd24, %rd1, %rd23;
	ld.global.f32 	%f4, [%rd24];
	cvt.f64.f32 	%fd22, %f4;
	add.f64 	%fd23, %fd21, %fd22;
	add.s32 	%r52, %r92, 1;
	mul.wide.u32 	%rd25, %r52, 4;
	add.s64 	%rd26, %rd2, %rd25;
	ld.global.u32 	%r53, [%rd26];
	mad.lo.s32 	%r54, %r50, %r31, %r53;
	mul.wide.u32 	%rd27, %r54, 4;
	add.s64 	%rd28, %rd1, %rd27;
	ld.global.f32 	%f5, [%rd28];
	cvt.f64.f32 	%fd24, %f5;
	add.f64 	%fd25, %fd23, %fd24;
	add.s32 	%r55, %r92, 2;
	mul.wide.u32 	%rd29, %r55, 4;
	add.s64 	%rd30, %rd2, %rd29;
	ld.global.u32 	%r56, [%rd30];
	mad.lo.s32 	%r57, %r53, %r31, %r56;
	mul.wide.u32 	%rd31, %r57, 4;
	add.s64 	%rd32, %rd1, %rd31;
	ld.global.f32 	%f6, [%rd32];
	cvt.f64.f32 	%fd26, %f6;
	add.f64 	%fd27, %fd25, %fd26;
	add.s32 	%r58, %r92, 3;
	mul.wide.u32 	%rd33, %r58, 4;
	add.s64 	%rd34, %rd2, %rd33;
	ld.global.u32 	%r59, [%rd34];
	mad.lo.s32 	%r60, %r56, %r31, %r59;
	mul.wide.u32 	%rd35, %r60, 4;
	add.s64 	%rd36, %rd1, %rd35;
	ld.global.f32 	%f7, [%rd36];
	cvt.f64.f32 	%fd28, %f7;
	add.f64 	%fd29, %fd27, %fd28;
	mul.wide.u32 	%rd37, %r49, 4;
	add.s64 	%rd38, %rd2, %rd37;
	ld.global.u32 	%r91, [%rd38];
	mad.lo.s32 	%r61, %r59, %r31, %r91;
	mul.wide.u32 	%rd39, %r61, 4;
	add.s64 	%rd40, %rd1, %rd39;
	ld.global.f32 	%f8, [%rd40];
	cvt.f64.f32 	%fd30, %f8;
	add.f64 	%fd51, %fd29, %fd30;
	add.s32 	%r93, %r93, 8;
	add.s32 	%r92, %r92, 8;
	setp.ne.s32 	%p4, %r93, 0;
	mov.u32 	%r95, %r10;
	@%p4 bra 	$L__BB0_6;
$L__BB0_7:
	setp.eq.s32 	%p5, %r9, 0;
	@%p5 bra 	$L__BB0_15;
	setp.lt.u32 	%p6, %r7, 3;
	@%p6 bra 	$L__BB0_10;
	add.s32 	%r62, %r95, %r15;
	mul.wide.u32 	%rd41, %r62, 4;
	add.s64 	%rd42, %rd2, %rd41;
	ld.global.u32 	%r63, [%rd42];
	add.s32 	%r64, %r62, 1;
	mul.wide.u32 	%rd43, %r64, 4;
	add.s64 	%rd44, %rd2, %rd43;
	ld.global.u32 	%r65, [%rd44];
	mad.lo.s32 	%r66, %r63, %r31, %r65;
	mul.wide.u32 	%rd45, %r66, 4;
	add.s64 	%rd46, %rd1, %rd45;
	ld.global.f32 	%f9, [%rd46];
	cvt.f64.f32 	%fd32, %f9;
	add.f64 	%fd33, %fd51, %fd32;
	add.s32 	%r67, %r62, 2;
	mul.wide.u32 	%rd47, %r67, 4;
	add.s64 	%rd48, %rd2, %rd47;
	ld.global.u32 	%r68, [%rd48];
	mad.lo.s32 	%r69, %r65, %r31, %r68;
	mul.wide.u32 	%rd49, %r69, 4;
	add.s64 	%rd50, %rd1, %rd49;
	ld.global.f32 	%f10, [%rd50];
	cvt.f64.f32 	%fd34, %f10;
	add.f64 	%fd35, %fd33, %fd34;
	add.s32 	%r70, %r62, 3;
	mul.wide.u32 	%rd51, %r70, 4;
	add.s64 	%rd52, %rd2, %rd51;
	ld.global.u32 	%r71, [%rd52];
	mad.lo.s32 	%r72, %r68, %r31, %r71;
	mul.wide.u32 	%rd53, %r72, 4;
	add.s64 	%rd54, %rd1, %rd53;
	ld.global.f32 	%f11, [%rd54];
	cvt.f64.f32 	%fd36, %f11;
	add.f64 	%fd37, %fd35, %fd36;
	add.s32 	%r73, %r62, 4;
	mul.wide.u32 	%rd55, %r73, 4;
	add.s64 	%rd56, %rd2, %rd55;
	ld.global.u32 	%r74, [%rd56];
	mad.lo.s32 	%r75, %r71, %r31, %r74;
	mul.wide.u32 	%rd57, %r75, 4;
	add.s64 	%rd58, %rd1, %rd57;
	ld.global.f32 	%f12, [%rd58];
	cvt.f64.f32 	%fd38, %f12;
	add.f64 	%fd51, %fd37, %fd38;
	add.s32 	%r95, %r95, 4;
$L__BB0_10:
	setp.eq.s32 	%p7, %r11, 0;
	@%p7 bra 	$L__BB0_15;
	setp.eq.s32 	%p8, %r8, 1;
	@%p8 bra 	$L__BB0_13;
	add.s32 	%r76, %r95, %r15;
	mul.wide.u32 	%rd59, %r76, 4;
	add.s64 	%rd60, %rd2, %rd59;
	ld.global.u32 	%r77, [%rd60];
	add.s32 	%r78, %r76, 1;
	mul.wide.u32 	%rd61, %r78, 4;
	add.s64 	%rd62, %rd2, %rd61;
	ld.global.u32 	%r79, [%rd62];
	mad.lo.s32 	%r80, %r77, %r31, %r79;
	mul.wide.u32 	%rd63, %r80, 4;
	add.s64 	%rd64, %rd1, %rd63;
	ld.global.f32 	%f13, [%rd64];
	cvt.f64.f32 	%fd40, %f13;
	add.f64 	%fd41, %fd51, %fd40;
	add.s32 	%r81, %r76, 2;
	mul.wide.u32 	%rd65, %r81, 4;
	add.s64 	%rd66, %rd2, %rd65;
	ld.global.u32 	%r82, [%rd66];
	mad.lo.s32 	%r83, %r79, %r31, %r82;
	mul.wide.u32 	%rd67, %r83, 4;
	add.s64 	%rd68, %rd1, %rd67;
	ld.global.f32 	%f14, [%rd68];
	cvt.f64.f32 	%fd42, %f14;
	add.f64 	%fd51, %fd41, %fd42;
	add.s32 	%r95, %r95, 2;
$L__BB0_13:
	setp.eq.s32 	%p9, %r12, 0;
	@%p9 bra 	$L__BB0_15;
	add.s32 	%r84, %r95, %r15;
	mul.wide.u32 	%rd69, %r84, 4;
	add.s64 	%rd70, %rd2, %rd69;
	ld.global.u32 	%r85, [%rd70];
	add.s32 	%r86, %r84, 1;
	mul.wide.u32 	%rd71, %r86, 4;
	add.s64 	%rd72, %rd2, %rd71;
	ld.global.u32 	%r87, [%rd72];
	mad.lo.s32 	%r88, %r85, %r31, %r87;
	mul.wide.u32 	%rd73, %r88, 4;
	add.s64 	%rd74, %rd1, %rd73;
	ld.global.f32 	%f15, [%rd74];
	cvt.f64.f32 	%fd43, %f15;
	add.f64 	%fd51, %fd51, %fd43;
$L__BB0_15:
	mul.wide.s32 	%rd75, %r89, 8;
	add.s64 	%rd76, %rd3, %rd75;
	st.global.f64 	[%rd76], %fd51;
	add.s32 	%r89, %r89, %r2;
	setp.lt.u32 	%p10, %r89, %r30;
	@%p10 bra 	$L__BB0_4;
$L__BB0_16:
	ret;

}
	// .globl	_Z11escolhePaisjjPiPdS_
.visible .entry _Z11escolhePaisjjPiPdS_(
	.param .u32 _Z11escolhePaisjjPiPdS__param_0,
	.param .u32 _Z11escolhePaisjjPiPdS__param_1,
	.param .u64 .ptr .align 1 _Z11escolhePaisjjPiPdS__param_2,
	.param .u64 .ptr .align 1 _Z11escolhePaisjjPiPdS__param_3,
	.param .u64 .ptr .align 1 _Z11escolhePaisjjPiPdS__param_4
)
{
	.reg .pred 	%p<7>;
	.reg .b32 	%r<20>;
	.reg .b64 	%rd<19>;
	.reg .b64 	%fd<8>;

	ld.param.u32 	%r6, [_Z11escolhePaisjjPiPdS__param_0];
	ld.param.u64 	%rd4, [_Z11escolhePaisjjPiPdS__param_2];
	ld.param.u64 	%rd5, [_Z11escolhePaisjjPiPdS__param_3];
	ld.param.u64 	%rd6, [_Z11escolhePaisjjPiPdS__param_4];
	mov.u32 	%r7, %ctaid.x;
	mov.u32 	%r1, %ntid.x;
	mov.u32 	%r8, %tid.x;
	mad.lo.s32 	%r19, %r7, %r1, %r8;
	setp.ge.u32 	%p1, %r19, %r6;
	@%p1 bra 	$L__BB1_3;
	cvta.to.global.u64 	%rd1, %rd5;
	mov.u32 	%r9, %nctaid.x;
	mul.lo.s32 	%r3, %r1, %r9;
	cvta.to.global.u64 	%rd2, %rd6;
	cvta.to.global.u64 	%rd3, %rd4;
$L__BB1_2:
	shl.b32 	%r10, %r19, 2;
	mul.wide.s32 	%rd7, %r10, 4;
	add.s64 	%rd8, %rd3, %rd7;
	ld.global.u32 	%r11, [%rd8];
	mul.wide.s32 	%rd9, %r11, 8;
	add.s64 	%rd10, %rd1, %rd9;
	ld.global.f64 	%fd1, [%rd10];
	setp.lt.f64 	%p2, %fd1, 0d40C3880000000000;
	min.f64 	%fd2, %fd1, 0d40C3880000000000;
	selp.b32 	%r12, %r11, -1, %p2;
	ld.global.u32 	%r13, [%rd8+4];
	mul.wide.s32 	%rd11, %r13, 8;
	add.s64 	%rd12, %rd1, %rd11;
	ld.global.f64 	%fd3, [%rd12];
	setp.lt.f64 	%p3, %fd3, %fd2;
	selp.f64 	%fd4, %fd3, %fd2, %p3;
	selp.b32 	%r14, %r13, %r12, %p3;
	ld.global.u32 	%r15, [%rd8+8];
	mul.wide.s32 	%rd13, %r15, 8;
	add.s64 	%rd14, %rd1, %rd13;
	ld.global.f64 	%fd5, [%rd14];
	setp.lt.f64 	%p4, %fd5, %fd4;
	selp.f64 	%fd6, %fd5, %fd4, %p4;
	selp.b32 	%r16, %r15, %r14, %p4;
	ld.global.u32 	%r17, [%rd8+12];
	mul.wide.s32 	%rd15, %r17, 8;
	add.s64 	%rd16, %rd1, %rd15;
	ld.global.f64 	%fd7, [%rd16];
	setp.lt.f64 	%p5, %fd7, %fd6;
	selp.b32 	%r18, %r17, %r16, %p5;
	mul.wide.s32 	%rd17, %r19, 4;
	add.s64 	%rd18, %rd2, %rd17;
	st.global.u32 	[%rd18], %r18;
	add.s32 	%r19, %r19, %r3;
	setp.lt.u32 	%p6, %r19, %r6;
	@%p6 bra 	$L__BB1_2;
$L__BB1_3:
	ret;

}
	// .globl	_Z5cruzajjPiS_S_S_S_
.visible .entry _Z5cruzajjPiS_S_S_S_(
	.param .u32 _Z5cruzajjPiS_S_S_S__param_0,
	.param .u32 _Z5cruzajjPiS_S_S_S__param_1,
	.param .u64 .ptr .align 1 _Z5cruzajjPiS_S_S_S__param_2,
	.param .u64 .ptr .align 1 _Z5cruzajjPiS_S_S_S__param_3,
	.param .u64 .ptr .align 1 _Z5cruzajjPiS_S_S_S__param_4,
	.param .u64 .ptr .align 1 _Z5cruzajjPiS_S_S_S__param_5,
	.param .u64 .ptr .align 1 _Z5cruzajjPiS_S_S_S__param_6
)
{
	.reg .pred 	%p<19>;
	.reg .b32 	%r<118>;
	.reg .b64 	%rd<84>;

	ld.param.u32 	%r44, [_Z5cruzajjPiS_S_S_S__param_0];
	ld.param.u32 	%r45, [_Z5cruzajjPiS_S_S_S__param_1];
	ld.param.u64 	%rd11, [_Z5cruzajjPiS_S_S_S__param_3];
	ld.param.u64 	%rd12, [_Z5cruzajjPiS_S_S_S__param_4];
	ld.param.u64 	%rd9, [_Z5cruzajjPiS_S_S_S__param_5];
	ld.param.u64 	%rd10, [_Z5cruzajjPiS_S_S_S__param_6];
	cvta.to.global.u64 	%rd1, %rd11;
	cvta.to.global.u64 	%rd2, %rd12;
	mov.u32 	%r46, %ctaid.x;
	mov.u32 	%r1, %ntid.x;
	mov.u32 	%r47, %tid.x;
	mad.lo.s32 	%r108, %r46, %r1, %r47;
	setp.ge.u32 	%p1, %r108, %r44;
	@%p1 bra 	$L__BB2_27;
	max.u32 	%r48, %r45, 1;
	and.b32  	%r3, %r48, 3;
	and.b32  	%r4, %r48, -4;
	neg.s32 	%r5, %r4;
	mov.u32 	%r49, %nctaid.x;
	mul.lo.s32 	%r6, %r1, %r49;
	cvta.to.global.u64 	%rd3, %rd9;
	cvta.to.global.u64 	%rd4, %rd10;
$L__BB2_2:
	ld.param.u64 	%rd83, [_Z5cruzajjPiS_S_S_S__param_2];
	shl.b32 	%r50, %r108, 2;
	cvta.to.global.u64 	%rd13, %rd83;
	mul.wide.s32 	%rd14, %r50, 4;
	add.s64 	%rd15, %rd13, %rd14;
	ld.global.u32 	%r51, [%rd15];
	ld.global.u32 	%r52, [%rd15+16];
	rem.u32 	%r115, %r52, %r45;
	ld.global.u32 	%r9, [%rd15+32];
	ld.global.u32 	%r10, [%rd15+48];
	mul.wide.s32 	%rd16, %r108, 4;
	add.s64 	%rd17, %rd3, %rd16;
	ld.global.u32 	%r11, [%rd17];
	ld.global.u32 	%r12, [%rd17+4];
	setp.gt.s32 	%p2, %r51, 1;
	@%p2 bra 	$L__BB2_10;
	setp.lt.u32 	%p3, %r45, 4;
	mul.lo.s32 	%r13, %r11, %r45;
	mul.lo.s32 	%r14, %r108, %r45;
	mov.b32 	%r112, 0;
	@%p3 bra 	$L__BB2_6;
	add.s32 	%r110, %r14, 3;
	add.s32 	%r109, %r13, 3;
	mov.u32 	%r111, %r5;
$L__BB2_5:
	add.s32 	%r54, %r109, -2;
	add.s32 	%r55, %r109, -3;
	mul.wide.u32 	%rd18, %r55, 4;
	add.s64 	%rd19, %rd1, %rd18;
	ld.global.u32 	%r56, [%rd19];
	add.s32 	%r57, %r110, -2;
	add.s32 	%r58, %r110, -3;
	mul.wide.u32 	%rd20, %r58, 4;
	add.s64 	%rd21, %rd2, %rd20;
	st.global.u32 	[%rd21], %r56;
	mul.wide.u32 	%rd22, %r54, 4;
	add.s64 	%rd23, %rd1, %rd22;
	ld.global.u32 	%r59, [%rd23];
	mul.wide.u32 	%rd24, %r57, 4;
	add.s64 	%rd25, %rd2, %rd24;
	st.global.u32 	[%rd25], %r59;
	add.s32 	%r60, %r109, -1;
	mul.wide.u32 	%rd26, %r60, 4;
	add.s64 	%rd27, %rd1, %rd26;
	ld.global.u32 	%r61, [%rd27];
	add.s32 	%r62, %r110, -1;
	mul.wide.u32 	%rd28, %r62, 4;
	add.s64 	%rd29, %rd2, %rd28;
	st.global.u32 	[%rd29], %r61;
	mul.wide.u32 	%rd30, %r109, 4;
	add.s64 	%rd31, %rd1, %rd30;
	ld.global.u32 	%r63, [%rd31];
	mul.wide.u32 	%rd32, %r110, 4;
	add.s64 	%rd33, %rd2, %rd32;
	st.global.u32 	[%rd33], %r63;
	add.s32 	%r111, %r111, 4;
	add.s32 	%r110, %r110, 4;
	add.s32 	%r109, %r109, 4;
	setp.ne.s32 	%p4, %r111, 0;
	mov.u32 	%r112, %r4;
	@%p4 bra 	$L__BB2_5;
$L__BB2_6:
	setp.eq.s32 	%p5, %r3, 0;
	@%p5 bra 	$L__BB2_10;
	setp.eq.s32 	%p6, %r3, 1;
	add.s32 	%r24, %r112, %r13;
	mul.wide.u32 	%rd34, %r24, 4;
	add.s64 	%rd35, %rd1, %rd34;
	ld.global.u32 	%r64, [%rd35];
	add.s32 	%r25, %r112, %r14;
	mul.wide.u32 	%rd36, %r25, 4;
	add.s64 	%rd37, %rd2, %rd36;
	st.global.u32 	[%rd37], %r64;
	@%p6 bra 	$L__BB2_10;
	setp.eq.s32 	%p7, %r3, 2;
	add.s32 	%r65, %r24, 1;
	mul.wide.u32 	%rd38, %r65, 4;
	add.s64 	%rd39, %rd1, %rd38;
	ld.global.u32 	%r66, [%rd39];
	add.s32 	%r67, %r25, 1;
	mul.wide.u32 	%rd40, %r67, 4;
	add.s64 	%rd41, %rd2, %rd40;
	st.global.u32 	[%rd41], %r66;
	@%p7 bra 	$L__BB2_10;
	add.s32 	%r68, %r24, 2;
	mul.wide.u32 	%rd42, %r68, 4;
	add.s64 	%rd43, %rd1, %rd42;
	ld.global.u32 	%r69, [%rd43];
	add.s32 	%r70, %r25, 2;
	mul.wide.u32 	%rd44, %r70, 4;
	add.s64 	%rd45, %rd2, %rd44;
	st.global.u32 	[%rd45], %r69;
$L__BB2_10:
	setp.lt.u32 	%p8, %r45, 4;
	mul.lo.s32 	%r26, %r11, %r45;
	mul.lo.s32 	%r27, %r108, %r45;
	mov.b32 	%r114, 0;
	@%p8 bra 	$L__BB2_13;
	mov.b32 	%r113, 0;
$L__BB2_12:
	add.s32 	%r73, %r113, %r26;
	mul.wide.u32 	%rd46, %r73, 4;
	add.s64 	%rd47, %rd1, %rd46;
	ld.global.u32 	%r74, [%rd47];
	add.s32 	%r75, %r113, %r27;
	mul.wide.u32 	%rd48, %r75, 4;
	add.s64 	%rd49, %rd2, %rd48;
	st.global.u32 	[%rd49], %r74;
	add.s32 	%r76, %r73, 1;
	mul.wide.u32 	%rd50, %r76, 4;
	add.s64 	%rd51, %rd1, %rd50;
	ld.global.u32 	%r77, [%rd51];
	add.s32 	%r78, %r75, 1;
	mul.wide.u32 	%rd52, %r78, 4;
	add.s64 	%rd53, %rd2, %rd52;
	st.global.u32 	[%rd53], %r77;
	add.s32 	%r79, %r73, 2;
	mul.wide.u32 	%rd54, %r79, 4;
	add.s64 	%rd55, %rd1, %rd54;
	ld.global.u32 	%r80, [%rd55];
	add.s32 	%r81, %r75, 2;
	mul.wide.u32 	%rd56, %r81, 4;
	add.s64 	%rd57, %rd2, %rd56;
	st.global.u32 	[%rd57], %r80;
	add.s32 	%r82, %r73, 3;
	mul.wide.u32 	%rd58, %r82, 4;
	add.s64 	%rd59, %rd1, %rd58;
	ld.global.u32 	%r83, [%rd59];
	add.s32 	%r84, %r75, 3;
	mul.wide.u32 	%rd60, %r84, 4;
	add.s64 	%rd61, %rd2, %rd60;
	st.global.u32 	[%rd61], %r83;
	add.s32 	%r113, %r113, 4;
	setp.ne.s32 	%p9, %r113, %r4;
	mov.u32 	%r114, %r4;
	@%p9 bra 	$L__BB2_12;
$L__BB2_13:
	setp.eq.s32 	%p10, %r3, 0;
	@%p10 bra 	$L__BB2_17;
	setp.eq.s32 	%p11, %r3, 1;
	add.s32 	%r31, %r114, %r26;
	mul.wide.u32 	%rd62, %r31, 4;
	add.s64 	%rd63, %rd1, %rd62;
	ld.global.u32 	%r85, [%rd63];
	add.s32 	%r32, %r114, %r27;
	mul.wide.u32 	%rd64, %r32, 4;
	add.s64 	%rd65, %rd2, %rd64;
	st.global.u32 	[%rd65], %r85;
	@%p11 bra 	$L__BB2_17;
	setp.eq.s32 	%p12, %r3, 2;
	add.s32 	%r86, %r31, 1;
	mul.wide.u32 	%rd66, %r86, 4;
	add.s64 	%rd67, %rd1, %rd66;
	ld.global.u32 	%r87, [%rd67];
	add.s32 	%r88, %r32, 1;
	mul.wide.u32 	%rd68, %r88, 4;
	add.s64 	%rd69, %rd2, %rd68;
	st.global.u32 	[%rd69], %r87;
	@%p12 bra 	$L__BB2_17;
	add.s32 	%r89, %r31, 2;
	mul.wide.u32 	%rd70, %r89, 4;
	add.s64 	%rd71, %rd1, %rd70;
	ld.global.u32 	%r90, [%rd71];
	add.s32 	%r91, %r32, 2;
	mul.wide.u32 	%rd72, %r91, 4;
	add.s64 	%rd73, %rd2, %rd72;
	st.global.u32 	[%rd73], %r90;
$L__BB2_17:
	mul.wide.s32 	%rd74, %r108, 4;
	add.s64 	%rd5, %rd4, %rd74;
	ld.global.u32 	%r92, [%rd5];
	add.s32 	%r93, %r92, %r115;
	min.s32 	%r33, %r93, 19;
	setp.ge.s32 	%p13, %r115, %r33;
	@%p13 bra 	$L__BB2_22;
	mul.lo.s32 	%r34, %r12, %r45;
$L__BB2_19:
	add.s32 	%r95, %r115, %r34;
	mul.wide.u32 	%rd75, %r95, 4;
	add.s64 	%rd76, %rd1, %rd75;
	ld.global.u32 	%r36, [%rd76];
	mov.b32 	%r116, 0;
$L__BB2_20:
	add.s32 	%r96, %r116, %r27;
	mul.wide.u32 	%rd77, %r96, 4;
	add.s64 	%rd6, %rd2, %rd77;
	ld.global.u32 	%r97, [%rd6];
	setp.ne.s32 	%p14, %r97, %r36;
	add.s32 	%r116, %r116, 1;
	@%p14 bra 	$L__BB2_20;
	add.s32 	%r98, %r115, %r27;
	mul.wide.u32 	%rd78, %r98, 4;
	add.s64 	%rd79, %rd2, %rd78;
	ld.global.u32 	%r99, [%rd79];
	st.global.u32 	[%rd79], %r36;
	st.global.u32 	[%rd6], %r99;
	add.s32 	%r115, %r115, 1;
	setp.lt.s32 	%p15, %r115, %r33;
	@%p15 bra 	$L__BB2_19;
$L__BB2_22:
	setp.gt.s32 	%p16, %r9, 9;
	@%p16 bra 	$L__BB2_26;
	ld.global.u32 	%r101, [%rd5];
	max.s32 	%r102, %r101, 0;
	min.s32 	%r40, %r102, 19;
	mov.b32 	%r117, 0;
$L__BB2_24:
	add.s32 	%r103, %r117, %r27;
	mul.wide.u32 	%rd80, %r103, 4;
	add.s64 	%rd7, %rd2, %rd80;
	ld.global.u32 	%r104, [%rd7];
	setp.ne.s32 	%p17, %r104, %r40;
	add.s32 	%r117, %r117, 1;
	@%p17 bra 	$L__BB2_24;
	rem.u32 	%r105, %r10, %r45;
	add.s32 	%r106, %r105, %r27;
	mul.wide.u32 	%rd81, %r106, 4;
	add.s64 	%rd82, %rd2, %rd81;
	ld.global.u32 	%r107, [%rd82];
	st.global.u32 	[%rd82], %r40;
	st.global.u32 	[%rd7], %r107;
$L__BB2_26:
	add.s32 	%r108, %r108, %r6;
	setp.lt.u32 	%p18, %r108, %r44;
	@%p18 bra 	$L__BB2_2;
$L__BB2_27:
	ret;

}
	// .globl	_Z13preencheGenesjjPi
.visible .entry _Z13preencheGenesjjPi(
	.param .u32 _Z13preencheGenesjjPi_param_0,
	.param .u32 _Z13preencheGenesjjPi_param_1,
	.param .u64 .ptr .align 1 _Z13preencheGenesjjPi_param_2
)
{
	.reg .pred 	%p<12>;
	.reg .b32 	%r<60>;
	.reg .b64 	%rd<33>;

	ld.param.u32 	%r21, [_Z13preencheGenesjjPi_param_0];
	ld.param.u32 	%r22, [_Z13preencheGenesjjPi_param_1];
	ld.param.u64 	%rd2, [_Z13preencheGenesjjPi_param_2];
	cvta.to.global.u64 	%rd1, %rd2;
	mov.u32 	%r23, %ctaid.x;
	mov.u32 	%r1, %ntid.x;
	mov.u32 	%r24, %tid.x;
	mad.lo.s32 	%r54, %r23, %r1, %r24;
	setp.ge.u32 	%p1, %r54, %r21;
	setp.eq.s32 	%p2, %r22, 0;
	or.pred  	%p3, %p1, %p2;
	@%p3 bra 	$L__BB3_14;
	and.b32  	%r3, %r22, 7;
	add.s32 	%r4, %r3, -1;
	and.b32  	%r5, %r22, 3;
	and.b32  	%r6, %r22, -8;
	and.b32  	%r7, %r22, 1;
	mov.u32 	%r25, %nctaid.x;
	mul.lo.s32 	%r8, %r1, %r25;
$L__BB3_2:
	setp.lt.u32 	%p4, %r22, 8;
	mul.lo.s32 	%r10, %r54, %r22;
	mov.b32 	%r58, 0;
	@%p4 bra 	$L__BB3_5;
	mov.b32 	%r56, 3;
	mov.u32 	%r55, %r10;
$L__BB3_4:
	.pragma "nounroll";
	add.s32 	%r28, %r56, -3;
	mul.wide.u32 	%rd3, %r55, 4;
	add.s64 	%rd4, %rd1, %rd3;
	st.global.u32 	[%rd4], %r28;
	add.s32 	%r29, %r55, 1;
	mul.wide.u32 	%rd5, %r29, 4;
	add.s64 	%rd6, %rd1, %rd5;
	add.s32 	%r30, %r56, -2;
	st.global.u32 	[%rd6], %r30;
	add.s32 	%r31, %r55, 2;
	mul.wide.u32 	%rd7, %r31, 4;
	add.s64 	%rd8, %rd1, %rd7;
	add.s32 	%r32, %r56, -1;
	st.global.u32 	[%rd8], %r32;
	add.s32 	%r33, %r55, 3;
	mul.wide.u32 	%rd9, %r33, 4;
	add.s64 	%rd10, %rd1, %rd9;
	st.global.u32 	[%rd10], %r56;
	add.s32 	%r34, %r55, 4;
	mul.wide.u32 	%rd11, %r34, 4;
	add.s64 	%rd12, %rd1, %rd11;
	add.s32 	%r35, %r56, 1;
	st.global.u32 	[%rd12], %r35;
	add.s32 	%r36, %r55, 5;
	mul.wide.u32 	%rd13, %r36, 4;
	add.s64 	%rd14, %rd1, %rd13;
	add.s32 	%r37, %r56, 2;
	st.global.u32 	[%rd14], %r37;
	add.s32 	%r38, %r55, 6;
	mul.wide.u32 	%rd15, %r38, 4;
	add.s64 	%rd16, %rd1, %rd15;
	add.s32 	%r39, %r56, 3;
	st.global.u32 	[%rd16], %r39;
	add.s32 	%r40, %r55, 7;
	mul.wide.u32 	%rd17, %r40, 4;
	add.s64 	%rd18, %rd1, %rd17;
	add.s32 	%r41, %r56, 4;
	st.global.u32 	[%rd18], %r41;
	add.s32 	%r13, %r56, 8;
	add.s32 	%r55, %r55, 8;
	add.s32 	%r42, %r56, 5;
	setp.ne.s32 	%p5, %r42, %r6;
	mov.u32 	%r56, %r13;
	mov.u32 	%r58, %r6;
	@%p5 bra 	$L__BB3_4;
$L__BB3_5:
	setp.eq.s32 	%p6, %r3, 0;
	@%p6 bra 	$L__BB3_13;
	setp.lt.u32 	%p7, %r4, 3;
	@%p7 bra 	$L__BB3_8;
	add.s32 	%r43, %r58, %r10;
	mul.wide.u32 	%rd19, %r43, 4;
	add.s64 	%rd20, %rd1, %rd19;
	st.global.u32 	[%rd20], %r58;
	add.s32 	%r44, %r58, 1;
	add.s32 	%r45, %r43, 1;
	mul.wide.u32 	%rd21, %r45, 4;
	add.s64 	%rd22, %rd1, %rd21;
	st.global.u32 	[%rd22], %r44;
	add.s32 	%r46, %r58, 2;
	add.s32 	%r47, %r43, 2;
	mul.wide.u32 	%rd23, %r47, 4;
	add.s64 	%rd24, %rd1, %rd23;
	st.global.u32 	[%rd24], %r46;
	add.s32 	%r48, %r58, 3;
	add.s32 	%r49, %r43, 3;
	mul.wide.u32 	%rd25, %r49, 4;
	add.s64 	%rd26, %rd1, %rd25;
	st.global.u32 	[%rd26], %r48;
	add.s32 	%r58, %r58, 4;
$L__BB3_8:
	setp.eq.s32 	%p8, %r5, 0;
	@%p8 bra 	$L__BB3_13;
	setp.eq.s32 	%p9, %r5, 1;
	@%p9 bra 	$L__BB3_11;
	add.s32 	%r50, %r58, %r10;
	mul.wide.u32 	%rd27, %r50, 4;
	add.s64 	%rd28, %rd1, %rd27;
	st.global.u32 	[%rd28], %r58;
	add.s32 	%r51, %r58, 1;
	add.s32 	%r52, %r50, 1;
	mul.wide.u32 	%rd29, %r52, 4;
	add.s64 	%rd30, %rd1, %rd29;
	st.global.u32 	[%rd30], %r51;
	add.s32 	%r58, %r58, 2;
$L__BB3_11:
	setp.eq.s32 	%p10, %r7, 0;
	@%p10 bra 	$L__BB3_13;
	add.s32 	%r53, %r58, %r10;
	mul.wide.u32 	%rd31, %r53, 4;
	add.s64 	%rd32, %rd1, %rd31;
	st.global.u32 	[%rd32], %r58;
$L__BB3_13:
	add.s32 	%r54, %r54, %r8;
	setp.lt.u32 	%p11, %r54, %r21;
	@%p11 bra 	$L__BB3_2;
$L__BB3_14:
	ret;

}
	// .globl	_Z10popInicialjjPiS_S_
.visible .entry _Z10popInicialjjPiS_S_(
	.param .u32 _Z10popInicialjjPiS_S__param_0,
	.param .u32 _Z10popInicialjjPiS_S__param_1,
	.param .u64 .ptr .align 1 _Z10popInicialjjPiS_S__param_2,
	.param .u64 .ptr .align 1 _Z10popInicialjjPiS_S__param_3,
	.param .u64 .ptr .align 1 _Z10popInicialjjPiS_S__param_4
)
{
	.reg .pred 	%p<15>;
	.reg .b32 	%r<135>;
	.reg .b64 	%rd<97>;

	ld.param.u32 	%r21, [_Z10popInicialjjPiS_S__param_0];
	ld.param.u32 	%r22, [_Z10popInicialjjPiS_S__param_1];
	ld.param.u64 	%rd4, [_Z10popInicialjjPiS_S__param_2];
	ld.param.u64 	%rd5, [_Z10popInicialjjPiS_S__param_3];
	ld.param.u64 	%rd6, [_Z10popInicialjjPiS_S__param_4];
	cvta.to.global.u64 	%rd1, %rd4;
	cvta.to.global.u64 	%rd2, %rd5;
	cvta.to.global.u64 	%rd3, %rd6;
	mov.u32 	%r23, %ctaid.x;
	mov.u32 	%r1, %ntid.x;
	mov.u32 	%r24, %tid.x;
	mad.lo.s32 	%r129, %r23, %r1, %r24;
	setp.ge.u32 	%p1, %r129, %r21;
	setp.eq.s32 	%p2, %r22, 0;
	or.pred  	%p3, %p1, %p2;
	@%p3 bra 	$L__BB4_14;
	and.b32  	%r3, %r22, 7;
	add.s32 	%r4, %r3, -1;
	and.b32  	%r5, %r22, 3;
	and.b32  	%r6, %r22, -8;
	and.b32  	%r7, %r22, 1;
	mov.u32 	%r25, %nctaid.x;
	mul.lo.s32 	%r8, %r1, %r25;
$L__BB4_2:
	setp.lt.u32 	%p4, %r22, 8;
	mul.lo.s32 	%r10, %r129, %r22;
	mov.b32 	%r133, 0;
	@%p4 bra 	$L__BB4_5;
	mov.b32 	%r131, 3;
	mov.u32 	%r130, %r10;
$L__BB4_4:
	.pragma "nounroll";
	add.s32 	%r28, %r131, -3;
	mul.wide.u32 	%rd7, %r130, 4;
	add.s64 	%rd8, %rd3, %rd7;
	ld.global.u32 	%r29, [%rd8];
	max.s32 	%r30, %r29, %r28;
	add.s32 	%r31, %r30, %r10;
	mul.wide.u32 	%rd9, %r31, 4;
	add.s64 	%rd10, %rd2, %rd9;
	ld.global.u32 	%r32, [%rd10];
	add.s64 	%rd11, %rd1, %rd7;
	st.global.u32 	[%rd11], %r32;
	add.s64 	%rd12, %rd2, %rd7;
	ld.global.u32 	%r33, [%rd12];
	st.global.u32 	[%rd12], %r32;
	st.global.u32 	[%rd10], %r33;
	add.s32 	%r34, %r130, 1;
	mul.wide.u32 	%rd13, %r34, 4;
	add.s64 	%rd14, %rd3, %rd13;
	ld.global.u32 	%r35, [%rd14];
	setp.gt.s32 	%p5, %r35, %r28;
	add.s32 	%r36, %r131, -2;
	selp.b32 	%r37, %r35, %r36, %p5;
	add.s32 	%r38, %r37, %r10;
	mul.wide.u32 	%rd15, %r38, 4;
	add.s64 	%rd16, %rd2, %rd15;
	ld.global.u32 	%r39, [%rd16];
	add.s64 	%rd17, %rd1, %rd13;
	st.global.u32 	[%rd17], %r39;
	add.s64 	%rd18, %rd2, %rd13;
	ld.global.u32 	%r40, [%rd18];
	st.global.u32 	[%rd18], %r39;
	st.global.u32 	[%rd16], %r40;
	add.s32 	%r41, %r131, -1;
	add.s32 	%r42, %r130, 2;
	mul.wide.u32 	%rd19, %r42, 4;
	add.s64 	%rd20, %rd3, %rd19;
	ld.global.u32 	%r43, [%rd20];
	max.s32 	%r44, %r43, %r41;
	add.s32 	%r45, %r44, %r10;
	mul.wide.u32 	%rd21, %r45, 4;
	add.s64 	%rd22, %rd2, %rd21;
	ld.global.u32 	%r46, [%rd22];
	add.s64 	%rd23, %rd1, %rd19;
	st.global.u32 	[%rd23], %r46;
	add.s64 	%rd24, %rd2, %rd19;
	ld.global.u32 	%r47, [%rd24];
	st.global.u32 	[%rd24], %r46;
	st.global.u32 	[%rd22], %r47;
	add.s32 	%r48, %r131, 4;
	add.s32 	%r49, %r130, 3;
	mul.wide.u32 	%rd25, %r49, 4;
	add.s64 	%rd26, %rd3, %rd25;
	ld.global.u32 	%r50, [%rd26];
	max.s32 	%r51, %r50, %r131;
	add.s32 	%r52, %r51, %r10;
	mul.wide.u32 	%rd27, %r52, 4;
	add.s64 	%rd28, %rd2, %rd27;
	ld.global.u32 	%r53, [%rd28];
	add.s64 	%rd29, %rd1, %rd25;
	st.global.u32 	[%rd29], %r53;
	add.s64 	%rd30, %rd2, %rd25;
	ld.global.u32 	%r54, [%rd30];
	st.global.u32 	[%rd30], %r53;
	st.global.u32 	[%rd28], %r54;
	add.s32 	%r55, %r131, 1;
	add.s32 	%r56, %r130, 4;
	mul.wide.u32 	%rd31, %r56, 4;
	add.s64 	%rd32, %rd3, %rd31;
	ld.global.u32 	%r57, [%rd32];
	max.s32 	%r58, %r57, %r55;
	add.s32 	%r59, %r58, %r10;
	mul.wide.u32 	%rd33, %r59, 4;
	add.s64 	%rd34, %rd2, %rd33;
	ld.global.u32 	%r60, [%rd34];
	add.s64 	%rd35, %rd1, %rd31;
	st.global.u32 	[%rd35], %r60;
	add.s64 	%rd36, %rd2, %rd31;
	ld.global.u32 	%r61, [%rd36];
	st.global.u32 	[%rd36], %r60;
	st.global.u32 	[%rd34], %r61;
	add.s32 	%r62, %r131, 2;
	add.s32 	%r63, %r130, 5;
	mul.wide.u32 	%rd37, %r63, 4;
	add.s64 	%rd38, %rd3, %rd37;
	ld.global.u32 	%r64, [%rd38];
	max.s32 	%r65, %r64, %r62;
	add.s32 	%r66, %r65, %r10;
	mul.wide.u32 	%rd39, %r66, 4;
	add.s64 	%rd40, %rd2, %rd39;
	ld.global.u32 	%r67, [%rd40];
	add.s64 	%rd41, %rd1, %rd37;
	st.global.u32 	[%rd41], %r67;
	add.s64 	%rd42, %rd2, %rd37;
	ld.global.u32 	%r68, [%rd42];
	st.global.u32 	[%rd42], %r67;
	st.global.u32 	[%rd40], %r68;
	add.s32 	%r69, %r131, 3;
	add.s32 	%r70, %r130, 6;
	mul.wide.u32 	%rd43, %r70, 4;
	add.s64 	%rd44, %rd3, %rd43;
	ld.global.u32 	%r71, [%rd44];
	max.s32 	%r72, %r71, %r69;
	add.s32 	%r73, %r72, %r10;
	mul.wide.u32 	%rd45, %r73, 4;
	add.s64 	%rd46, %rd2, %rd45;
	ld.global.u32 	%r74, [%rd46];
	add.s64 	%rd47, %rd1, %rd43;
	st.global.u32 	[%rd47], %r74;
	add.s64 	%rd48, %rd2, %rd43;
	ld.global.u32 	%r75, [%rd48];
	st.global.u32 	[%rd48], %r74;
	st.global.u32 	[%rd46], %r75;
	add.s32 	%r76, %r130, 7;
	mul.wide.u32 	%rd49, %r76, 4;
	add.s64 	%rd50, %rd3, %rd49;
	ld.global.u32 	%r77, [%rd50];
	max.s32 	%r78, %r77, %r48;
	add.s32 	%r79, %r78, %r10;
	mul.wide.u32 	%rd51, %r79, 4;
	add.s64 	%rd52, %rd2, %rd51;
	ld.global.u32 	%r80, [%rd52];
	add.s64 	%rd53, %rd1, %rd49;
	st.global.u32 	[%rd53], %r80;
	add.s64 	%rd54, %rd2, %rd49;
	ld.global.u32 	%r81, [%rd54];
	st.global.u32 	[%rd54], %r80;
	st.global.u32 	[%rd52], %r81;
	add.s32 	%r13, %r131, 8;
	add.s32 	%r130, %r130, 8;
	add.s32 	%r82, %r131, 5;
	setp.ne.s32 	%p6, %r82, %r6;
	mov.u32 	%r131, %r13;
	mov.u32 	%r133, %r6;
	@%p6 bra 	$L__BB4_4;
$L__BB4_5:
	setp.eq.s32 	%p7, %r3, 0;
	@%p7 bra 	$L__BB4_13;
	setp.lt.u32 	%p8, %r4, 3;
	@%p8 bra 	$L__BB4_8;
	add.s32 	%r83, %r133, %r10;
	mul.wide.u32 	%rd55, %r83, 4;
	add.s64 	%rd56, %rd3, %rd55;
	ld.global.u32 	%r84, [%rd56];
	max.s32 	%r85, %r84, %r133;
	add.s32 	%r86, %r85, %r10;
	mul.wide.u32 	%rd57, %r86, 4;
	add.s64 	%rd58, %rd2, %rd57;
	ld.global.u32 	%r87, [%rd58];
	add.s64 	%rd59, %rd1, %rd55;
	st.global.u32 	[%rd59], %r87;
	add.s64 	%rd60, %rd2, %rd55;
	ld.global.u32 	%r88, [%rd60];
	st.global.u32 	[%rd60], %r87;
	st.global.u32 	[%rd58], %r88;
	add.s32 	%r89, %r133, 1;
	add.s32 	%r90, %r83, 1;
	mul.wide.u32 	%rd61, %r90, 4;
	add.s64 	%rd62, %rd3, %rd61;
	ld.global.u32 	%r91, [%rd62];
	setp.gt.s32 	%p9, %r91, %r133;
	selp.b32 	%r92, %r91, %r89, %p9;
	add.s32 	%r93, %r92, %r10;
	mul.wide.u32 	%rd63, %r93, 4;
	add.s64 	%rd64, %rd2, %rd63;
	ld.global.u32 	%r94, [%rd64];
	add.s64 	%rd65, %rd1, %rd61;
	st.global.u32 	[%rd65], %r94;
	add.s64 	%rd66, %rd2, %rd61;
	ld.global.u32 	%r95, [%rd66];
	st.global.u32 	[%rd66], %r94;
	st.global.u32 	[%rd64], %r95;
	add.s32 	%r96, %r133, 2;
	add.s32 	%r97, %r83, 2;
	mul.wide.u32 	%rd67, %r97, 4;
	add.s64 	%rd68, %rd3, %rd67;
	ld.global.u32 	%r98, [%rd68];
	max.s32 	%r99, %r98, %r96;
	add.s32 	%r100, %r99, %r10;
	mul.wide.u32 	%rd69, %r100, 4;
	add.s64 	%rd70, %rd2, %rd69;
	ld.global.u32 	%r101, [%rd70];
	add.s64 	%rd71, %rd1, %rd67;
	st.global.u32 	[%rd71], %r101;
	add.s64 	%rd72, %rd2, %rd67;
	ld.global.u32 	%r102, [%rd72];
	st.global.u32 	[%rd72], %r101;
	st.global.u32 	[%rd70], %r102;
	add.s32 	%r103, %r133, 3;
	add.s32 	%r104, %r83, 3;
	mul.wide.u32 	%rd73, %r104, 4;
	add.s64 	%rd74, %rd3, %rd73;
	ld.global.u32 	%r105, [%rd74];
	max.s32 	%r106, %r105, %r103;
	add.s32 	%r107, %r106, %r10;
	mul.wide.u32 	%rd75, %r107, 4;
	add.s64 	%rd76, %rd2, %rd75;
	ld.global.u32 	%r108, [%rd76];
	add.s64 	%rd77, %rd1, %rd73;
	st.global.u32 	[%rd77], %r108;
	add.s64 	%rd78, %rd2, %rd73;
	ld.global.u32 	%r109, [%rd78];
	st.global.u32 	[%rd78], %r108;
	st.global.u32 	[%rd76], %r109;
	add.s32 	%r133, %r133, 4;
$L__BB4_8:
	setp.eq.s32 	%p10, %r5, 0;
	@%p10 bra 	$L__BB4_13;
	setp.eq.s32 	%p11, %r5, 1;
	@%p11 bra 	$L__BB4_11;
	add.s32 	%r110, %r133, %r10;
	mul.wide.u32 	%rd79, %r110, 4;
	add.s64 	%rd80, %rd3, %rd79;
	ld.global.u32 	%r111, [%rd80];
	max.s32 	%r112, %r111, %r133;
	add.s32 	%r113, %r112, %r10;
	mul.wide.u32 	%rd81, %r113, 4;
	add.s64 	%rd82, %rd2, %rd81;
	ld.global.u32 	%r114, [%rd82];
	add.s64 	%rd83, %rd1, %rd79;
	st.global.u32 	[%rd83], %r114;
	add.s64 	%rd84, %rd2, %rd79;
	ld.global.u32 	%r115, [%rd84];
	st.global.u32 	[%rd84], %r114;
	st.global.u32 	[%rd82], %r115;
	add.s32 	%r116, %r133, 1;
	add.s32 	%r117, %r110, 1;
	mul.wide.u32 	%rd85, %r117, 4;
	add.s64 	%rd86, %rd3, %rd85;
	ld.global.u32 	%r118, [%rd86];
	setp.gt.s32 	%p12, %r118, %r133;
	selp.b32 	%r119, %r118, %r116, %p12;
	add.s32 	%r120, %r119, %r10;
	mul.wide.u32 	%rd87, %r120, 4;
	add.s64 	%rd88, %rd2, %rd87;
	ld.global.u32 	%r121, [%rd88];
	add.s64 	%rd89, %rd1, %rd85;
	st.global.u32 	[%rd89], %r121;
	add.s64 	%rd90, %rd2, %rd85;
	ld.global.u32 	%r122, [%rd90];
	st.global.u32 	[%rd90], %r121;
	st.global.u32 	[%rd88], %r122;
	add.s32 	%r133, %r133, 2;
$L__BB4_11:
	setp.eq.s32 	%p13, %r7, 0;
	@%p13 bra 	$L__BB4_13;
	add.s32 	%r123, %r133, %r10;
	mul.wide.u32 	%rd91, %r123, 4;
	add.s64 	%rd92, %rd3, %rd91;
	ld.global.u32 	%r124, [%rd92];
	max.s32 	%r125, %r124, %r133;
	add.s32 	%r126, %r125, %r10;
	mul.wide.u32 	%rd93, %r126, 4;
	add.s64 	%rd94, %rd2, %rd93;
	ld.global.u32 	%r127, [%rd94];
	add.s64 	%rd95, %rd1, %rd91;
	st.global.u32 	[%rd95], %r127;
	add.s64 	%rd96, %rd2, %rd91;
	ld.global.u32 	%r128, [%rd96];
	st.global.u32 	[%rd96], %r127;
	st.global.u32 	[%rd94], %r128;
$L__BB4_13:
	add.s32 	%r129, %r129, %r8;
	setp.lt.u32 	%p14, %r129, %r21;
	@%p14 bra 	$L__BB4_2;
$L__BB4_14:
	ret;

}
	// .globl	_Z4initjP17curandStateXORWOW
.visible .entry _Z4initjP17curandStateXORWOW(
	.param .u32 _Z4initjP17curandStateXORWOW_param_0,
	.param .u64 .ptr .align 1 _Z4initjP17curandStateXORWOW_param_1
)
{
	.reg .pred 	%p<24>;
	.reg .b32 	%r<409>;
	.reg .b64 	%rd<18>;

	ld.param.u32 	%r182, [_Z4initjP17curandStateXORWOW_param_0];
	ld.param.u64 	%rd8, [_Z4initjP17curandStateXORWOW_param_1];
	cvta.to.global.u64 	%rd9, %rd8;
	mov.u32 	%r183, %tid.x;
	mov.u32 	%r184, %ntid.x;
	mov.u32 	%r185, %ctaid.x;
	mad.lo.s32 	%r186, %r184, %r185, %r183;
	cvt.s64.s32 	%rd17, %r186;
	mul.wide.s32 	%rd10, %r186, 48;
	add.s64 	%rd2, %rd9, %rd10;
	xor.b32  	%r187, %r182, -1429050551;
	mul.lo.s32 	%r188, %r187, 1099087573;
	add.s32 	%r189, %r188, -638133224;
	add.s32 	%r190, %r188, 123456789;
	st.global.v2.u32 	[%rd2], {%r189, %r190};
	xor.b32  	%r191, %r188, 362436069;
	mov.b32 	%r192, -123459836;
	st.global.v2.u32 	[%rd2+8], {%r191, %r192};
	add.s32 	%r193, %r188, 5783321;
	mov.b32 	%r194, -589760388;
	st.global.v2.u32 	[%rd2+16], {%r194, %r193};
	setp.eq.s32 	%p1, %r186, 0;
	@%p1 bra 	$L__BB5_42;
	mov.b32 	%r315, 0;
	mov.u64 	%rd12, precalc_xorwow_matrix;
$L__BB5_2:
	and.b64  	%rd4, %rd17, 3;
	setp.eq.s64 	%p2, %rd4, 0;
	@%p2 bra 	$L__BB5_41;
	mul.wide.u32 	%rd11, %r315, 3200;
	add.s64 	%rd5, %rd12, %rd11;
	cvt.u32.u64 	%r2, %rd4;
	mov.b32 	%r316, 0;
$L__BB5_4:
	mov.b32 	%r329, 0;
	mov.u32 	%r330, %r329;
	mov.u32 	%r331, %r329;
	mov.u32 	%r332, %r329;
	mov.u32 	%r333, %r329;
	mov.u32 	%r322, %r329;
$L__BB5_5:
	mul.wide.u32 	%rd13, %r322, 4;
	add.s64 	%rd14, %rd2, %rd13;
	ld.global.u32 	%r10, [%rd14+4];
	shl.b32 	%r11, %r322, 5;
	mov.b32 	%r328, 0;
$L__BB5_6:
	.pragma "nounroll";
	shr.u32 	%r199, %r10, %r328;
	and.b32  	%r200, %r199, 1;
	setp.eq.b32 	%p3, %r200, 1;
	not.pred 	%p4, %p3;
	add.s32 	%r201, %r11, %r328;
	mul.lo.s32 	%r202, %r201, 5;
	mul.wide.u32 	%rd15, %r202, 4;
	add.s64 	%rd6, %rd5, %rd15;
	@%p4 bra 	$L__BB5_8;
	ld.global.u32 	%r203, [%rd6];
	xor.b32  	%r333, %r333, %r203;
	ld.global.u32 	%r204, [%rd6+4];
	xor.b32  	%r332, %r332, %r204;
	ld.global.u32 	%r205, [%rd6+8];
	xor.b32  	%r331, %r331, %r205;
	ld.global.u32 	%r206, [%rd6+12];
	xor.b32  	%r330, %r330, %r206;
	ld.global.u32 	%r207, [%rd6+16];
	xor.b32  	%r329, %r329, %r207;
$L__BB5_8:
	and.b32  	%r209, %r199, 2;
	setp.eq.s32 	%p5, %r209, 0;
	@%p5 bra 	$L__BB5_10;
	ld.global.u32 	%r210, [%rd6+20];
	xor.b32  	%r333, %r333, %r210;
	ld.global.u32 	%r211, [%rd6+24];
	xor.b32  	%r332, %r332, %r211;
	ld.global.u32 	%r212, [%rd6+28];
	xor.b32  	%r331, %r331, %r212;
	ld.global.u32 	%r213, [%rd6+32];
	xor.b32  	%r330, %r330, %r213;
	ld.global.u32 	%r214, [%rd6+36];
	xor.b32  	%r329, %r329, %r214;
$L__BB5_10:
	and.b32  	%r216, %r199, 4;
	setp.eq.s32 	%p6, %r216, 0;
	@%p6 bra 	$L__BB5_12;
	ld.global.u32 	%r217, [%rd6+40];
	xor.b32  	%r333, %r333, %r217;
	ld.global.u32 	%r218, [%rd6+44];
	xor.b32  	%r332, %r332, %r218;
	ld.global.u32 	%r219, [%rd6+48];
	xor.b32  	%r331, %r331, %r219;
	ld.global.u32 	%r220, [%rd6+52];
	xor.b32  	%r330, %r330, %r220;
	ld.global.u32 	%r221, [%rd6+56];
	xor.b32  	%r329, %r329, %r221;
$L__BB5_12:
	and.b32  	%r223, %r199, 8;
	setp.eq.s32 	%p7, %r223, 0;
	@%p7 bra 	$L__BB5_14;
	ld.global.u32 	%r224, [%rd6+60];
	xor.b32  	%r333, %r333, %r224;
	ld.global.u32 	%r225, [%rd6+64];
	xor.b32  	%r332, %r332, %r225;
	ld.global.u32 	%r226, [%rd6+68];
	xor.b32  	%r331, %r331, %r226;
	ld.global.u32 	%r227, [%rd6+72];
	xor.b32  	%r330, %r330, %r227;
	ld.global.u32 	%r228, [%rd6+76];
	xor.b32  	%r329, %r329, %r228;
$L__BB5_14:
	and.b32  	%r230, %r199, 16;
	setp.eq.s32 	%p8, %r230, 0;
	@%p8 bra 	$L__BB5_16;
	ld.global.u32 	%r231, [%rd6+80];
	xor.b32  	%r333, %r333, %r231;
	ld.global.u32 	%r232, [%rd6+84];
	xor.b32  	%r332, %r332, %r232;
	ld.global.u32 	%r233, [%rd6+88];
	xor.b32  	%r331, %r331, %r233;
	ld.global.u32 	%r234, [%rd6+92];
	xor.b32  	%r330, %r330, %r234;
	ld.global.u32 	%r235, [%rd6+96];
	xor.b32  	%r329, %r329, %r235;
$L__BB5_16:
	and.b32  	%r237, %r199, 32;
	setp.eq.s32 	%p9, %r237, 0;
	@%p9 bra 	$L__BB5_18;
	ld.global.u32 	%r238, [%rd6+100];
	xor.b32  	%r333, %r333, %r238;
	ld.global.u32 	%r239, [%rd6+104];
	xor.b32  	%r332, %r332, %r239;
	ld.global.u32 	%r240, [%rd6+108];
	xor.b32  	%r331, %r331, %r240;
	ld.global.u32 	%r241, [%rd6+112];
	xor.b32  	%r330, %r330, %r241;
	ld.global.u32 	%r242, [%rd6+116];
	xor.b32  	%r329, %r329, %r242;
$L__BB5_18:
	and.b32  	%r244, %r199, 64;
	setp.eq.s32 	%p10, %r244, 0;
	@%p10 bra 	$L__BB5_20;
	ld.global.u32 	%r245, [%rd6+120];
	xor.b32  	%r333, %r333, %r245;
	ld.global.u32 	%r246, [%rd6+124];
	xor.b32  	%r332, %r332, %r246;
	ld.global.u32 	%r247, [%rd6+128];
	xor.b32  	%r331, %r331, %r247;
	ld.global.u32 	%r248, [%rd6+132];
	xor.b32  	%r330, %r330, %r248;
	ld.global.u32 	%r249, [%rd6+136];
	xor.b32  	%r329, %r329, %r249;
$L__BB5_20:
	and.b32  	%r251, %r199, 128;
	setp.eq.s32 	%p11, %r251, 0;
	@%p11 bra 	$L__BB5_22;
	ld.global.u32 	%r252, [%rd6+140];
	xor.b32  	%r333, %r333, %r252;
	ld.global.u32 	%r253, [%rd6+144];
	xor.b32  	%r332, %r332, %r253;
	ld.global.u32 	%r254, [%rd6+148];
	xor.b32  	%r331, %r331, %r254;
	ld.global.u32 	%r255, [%rd6+152];
	xor.b32  	%r330, %r330, %r255;
	ld.global.u32 	%r256, [%rd6+156];
	xor.b32  	%r329, %r329, %r256;
$L__BB5_22:
	and.b32  	%r258, %r199, 256;
	setp.eq.s32 	%p12, %r258, 0;
	@%p12 bra 	$L__BB5_24;
	ld.global.u32 	%r259, [%rd6+160];
	xor.b32  	%r333, %r333, %r259;
	ld.global.u32 	%r260, [%rd6+164];
	xor.b32  	%r332, %r332, %r260;
	ld.global.u32 	%r261, [%rd6+168];
	xor.b32  	%r331, %r331, %r261;
	ld.global.u32 	%r262, [%rd6+172];
	xor.b32  	%r330, %r330, %r262;
	ld.global.u32 	%r263, [%rd6+176];
	xor.b32  	%r329, %r329, %r263;
$L__BB5_24:
	and.b32  	%r265, %r199, 512;
	setp.eq.s32 	%p13, %r265, 0;
	@%p13 bra 	$L__BB5_26;
	ld.global.u32 	%r266, [%rd6+180];
	xor.b32  	%r333, %r333, %r266;
	ld.global.u32 	%r267, [%rd6+184];
	xor.b32  	%r332, %r332, %r267;
	ld.global.u32 	%r268, [%rd6+188];
	xor.b32  	%r331, %r331, %r268;
	ld.global.u32 	%r269, [%rd6+192];
	xor.b32  	%r330, %r330, %r269;
	ld.global.u32 	%r270, [%rd6+196];
	xor.b32  	%r329, %r329, %r270;
$L__BB5_26:
	and.b32  	%r272, %r199, 1024;
	setp.eq.s32 	%p14, %r272, 0;
	@%p14 bra 	$L__BB5_28;
	ld.global.u32 	%r273, [%rd6+200];
	xor.b32  	%r333, %r333, %r273;
	ld.global.u32 	%r274, [%rd6+204];
	xor.b32  	%r332, %r332, %r274;
	ld.global.u32 	%r275, [%rd6+208];
	xor.b32  	%r331, %r331, %r275;
	ld.global.u32 	%r276, [%rd6+212];
	xor.b32  	%r330, %r330, %r276;
	ld.global.u32 	%r277, [%rd6+216];
	xor.b32  	%r329, %r329, %r277;
$L__BB5_28:
	and.b32  	%r279, %r199, 2048;
	setp.eq.s32 	%p15, %r279, 0;
	@%p15 bra 	$L__BB5_30;
	ld.global.u32 	%r280, [%rd6+220];
	xor.b32  	%r333, %r333, %r280;
	ld.global.u32 	%r281, [%rd6+224];
	xor.b32  	%r332, %r332, %r281;
	ld.global.u32 	%r282, [%rd6+228];
	xor.b32  	%r331, %r331, %r282;
	ld.global.u32 	%r283, [%rd6+232];
	xor.b32  	%r330, %r330, %r283;
	ld.global.u32 	%r284, [%rd6+236];
	xor.b32  	%r329, %r329, %r284;
$L__BB5_30:
	and.b32  	%r286, %r199, 4096;
	setp.eq.s32 	%p16, %r286, 0;
	@%p16 bra 	$L__BB5_32;
	ld.global.u32 	%r287, [%rd6+240];
	xor.b32  	%r333, %r333, %r287;
	ld.global.u32 	%r288, [%rd6+244];
	xor.b32  	%r332, %r332, %r288;
	ld.global.u32 	%r289, [%rd6+248];
	xor.b32  	%r331, %r331, %r289;
	ld.global.u32 	%r290, [%rd6+252];
	xor.b32  	%r330, %r330, %r290;
	ld.global.u32 	%r291, [%rd6+256];
	xor.b32  	%r329, %r329, %r291;
$L__BB5_32:
	and.b32  	%r293, %r199, 8192;
	setp.eq.s32 	%p17, %r293, 0;
	@%p17 bra 	$L__BB5_34;
	ld.global.u32 	%r294, [%rd6+260];
	xor.b32  	%r333, %r333, %r294;
	ld.global.u32 	%r295, [%rd6+264];
	xor.b32  	%r332, %r332, %r295;
	ld.global.u32 	%r296, [%rd6+268];
	xor.b32  	%r331, %r331, %r296;
	ld.global.u32 	%r297, [%rd6+272];
	xor.b32  	%r330, %r330, %r297;
	ld.global.u32 	%r298, [%rd6+276];
	xor.b32  	%r329, %r329, %r298;
$L__BB5_34:
	and.b32  	%r300, %r199, 16384;
	setp.eq.s32 	%p18, %r300, 0;
	@%p18 bra 	$L__BB5_36;
	ld.global.u32 	%r301, [%rd6+280];
	xor.b32  	%r333, %r333, %r301;
	ld.global.u32 	%r302, [%rd6+284];
	xor.b32  	%r332, %r332, %r302;
	ld.global.u32 	%r303, [%rd6+288];
	xor.b32  	%r331, %r331, %r303;
	ld.global.u32 	%r304, [%rd6+292];
	xor.b32  	%r330, %r330, %r304;
	ld.global.u32 	%r305, [%rd6+296];
	xor.b32  	%r329, %r329, %r305;
$L__BB5_36:
	and.b32  	%r307, %r199, 32768;
	setp.eq.s32 	%p19, %r307, 0;
	@%p19 bra 	$L__BB5_38;
	ld.global.u32 	%r308, [%rd6+300];
	xor.b32  	%r333, %r333, %r308;
	ld.global.u32 	%r309, [%rd6+304];
	xor.b32  	%r332, %r332, %r309;
	ld.global.u32 	%r310, [%rd6+308];
	xor.b32  	%r331, %r331, %r310;
	ld.global.u32 	%r311, [%rd6+312];
	xor.b32  	%r330, %r330, %r311;
	ld.global.u32 	%r312, [%rd6+316];
	xor.b32  	%r329, %r329, %r312;
$L__BB5_38:
	add.s32 	%r328, %r328, 16;
	setp.ne.s32 	%p20, %r328, 32;
	@%p20 bra 	$L__BB5_6;
	mad.lo.s32 	%r313, %r322, -31, %r11;
	add.s32 	%r322, %r313, 1;
	setp.ne.s32 	%p21, %r322, 5;
	@%p21 bra 	$L__BB5_5;
	st.global.u32 	[%rd2+4], %r333;
	st.global.u32 	[%rd2+8], %r332;
	st.global.u32 	[%rd2+12], %r331;
	st.global.u32 	[%rd2+16], %r330;
	st.global.u32 	[%rd2+20], %r329;
	add.s32 	%r316, %r316, 1;
	setp.lt.u32 	%p22, %r316, %r2;
	@%p22 bra 	$L__BB5_4;
$L__BB5_41:
	shr.u64 	%rd7, %rd17, 2;
	add.s32 	%r315, %r315, 1;
	setp.gt.u64 	%p23, %rd17, 3;
	mov.u64 	%rd17, %rd7;
	@%p23 bra 	$L__BB5_2;
$L__BB5_42:
	mov.b32 	%r314, 0;
	st.global.v2.u32 	[%rd2+24], {%r314, %r314};
	st.global.u32 	[%rd2+32], %r314;
	mov.b64 	%rd16, 0;
	st.global.u64 	[%rd2+40], %rd16;
	ret;

}
	// .globl	_Z9setRandomP17curandStateXORWOWPii
.visible .entry _Z9setRandomP17curandStateXORWOWPii(
	.param .u64 .ptr .align 1 _Z9setRandomP17curandStateXORWOWPii_param_0,
	.param .u64 .ptr .align 1 _Z9setRandomP17curandStateXORWOWPii_param_1,
	.param .u32 _Z9setRandomP17curandStateXORWOWPii_param_2
)
{
	.reg .b32 	%r<22>;
	.reg .b64 	%rd<9>;

	ld.param.u64 	%rd1, [_Z9setRandomP17curandStateXORWOWPii_param_0];
	ld.param.u64 	%rd2, [_Z9setRandomP17curandStateXORWOWPii_param_1];
	ld.param.u32 	%r1, [_Z9setRandomP17curandStateXORWOWPii_param_2];
	cvta.to.global.u64 	%rd3, %rd2;
	cvta.to.global.u64 	%rd4, %rd1;
	mov.u32 	%r2, %tid.x;
	mov.u32 	%r3, %ntid.x;
	mov.u32 	%r4, %ctaid.x;
	mad.lo.s32 	%r5, %r3, %r4, %r2;
	mul.wide.s32 	%rd5, %r5, 48;
	add.s64 	%rd6, %rd4, %rd5;
	ld.global.v2.u32 	{%r6, %r7}, [%rd6];
	shr.u32 	%r8, %r7, 2;
	xor.b32  	%r9, %r8, %r7;
	ld.global.v2.u32 	{%r10, %r11}, [%rd6+8];
	ld.global.v2.u32 	{%r12, %r13}, [%rd6+16];
	st.global.v2.u32 	[%rd6+8], {%r11, %r12};
	shl.b32 	%r14, %r13, 4;
	shl.b32 	%r15, %r9, 1;
	xor.b32  	%r16, %r15, %r14;
	xor.b32  	%r17, %r16, %r9;
	xor.b32  	%r18, %r17, %r13;
	st.global.v2.u32 	[%rd6+16], {%r13, %r18};
	add.s32 	%r19, %r6, 362437;
	st.global.v2.u32 	[%rd6], {%r19, %r10};
	add.s32 	%r20, %r18, %r19;
	rem.u32 	%r21, %r20, %r1;
	mul.wide.s32 	%rd7, %r5, 4;
	add.s64 	%rd8, %rd3, %rd7;
	st.global.u32 	[%rd8], %r21;
	ret;

}
	// .globl	_ZN3cub18CUB_300001_SM_10006detail11EmptyKernelIvEEvv
.visible .entry _ZN3cub18CUB_300001_SM_10006detail11EmptyKernelIvEEvv()
{


	ret;

}


// ===== COMPILED SASS (sm_100) =====

	.target	sm_100

	.elftype	@"ET_EXEC"


//--------------------- .note.nv.tkinfo           --------------------------
	.section	.note.nv.tkinfo,"",@"SHT_NOTE"
	.sectionflags	@"SHF_NOTE_NV_TKINFO"
	.tkinfo
        /*0018*/ 	.word	0x00000002
        /*0030*/ 	.string	""
        /*0030*/ 	.string	"ptxas"
        /*0030*/ 	.string	"Cuda compilation tools, release 13.0, V13.0.88"
        /*0030*/ 	.string	"Build cuda_13.0.r13.0/compiler.36424714_0"
        /*0030*/ 	.string	"-arch sm_100 -m 64 "



//--------------------- .note.nv.cuinfo           --------------------------
	.section	.note.nv.cuinfo,"",@"SHT_NOTE"
	.sectionflags	@"SHF_NOTE_NV_CUINFO"
        /*0018*/ 	.short	0x0002
        /*001a*/ 	.short	0x0064
        /*001c*/ 	.short	0x0082
	.zero		2


//--------------------- .nv.info                  --------------------------
	.section	.nv.info,"",@"SHT_CUDA_INFO"
	.align	4


	//----- nvinfo : EIATTR_REGCOUNT
	.align		4
        /*0000*/ 	.byte	0x04, 0x2f
        /*0002*/ 	.short	(.L_55 - .L_54)
	.align		4
.L_54:
        /*0004*/ 	.word	index@(_Z7fitnessjjPfPiPd)
        /*0008*/ 	.word	0x00000020


	//----- nvinfo : EIATTR_FRAME_SIZE
	.align		4
.L_55:
        /*000c*/ 	.byte	0x04, 0x11
        /*000e*/ 	.short	(.L_57 - .L_56)
	.align		4
.L_56:
        /*0010*/ 	.word	index@(_Z7fitnessjjPfPiPd)
        /*0014*/ 	.word	0x00000000


	//----- nvinfo : EIATTR_REGCOUNT
	.align		4
.L_57:
        /*0018*/ 	.byte	0x04, 0x2f
        /*001a*/ 	.short	(.L_59 - .L_58)
	.align		4
.L_58:
        /*001c*/ 	.word	index@(_Z11escolhePaisjjPiPdS_)
        /*0020*/ 	.word	0x00000014


	//----- nvinfo : EIATTR_FRAME_SIZE
	.align		4
.L_59:
        /*0024*/ 	.byte	0x04, 0x11
        /*0026*/ 	.short	(.L_61 - .L_60)
	.align		4
.L_60:
        /*0028*/ 	.word	index@(_Z11escolhePaisjjPiPdS_)
        /*002c*/ 	.word	0x00000000


	//----- nvinfo : EIATTR_REGCOUNT
	.align		4
.L_61:
        /*0030*/ 	.byte	0x04, 0x2f
        /*0032*/ 	.short	(.L_63 - .L_62)
	.align		4
.L_62:
        /*0034*/ 	.word	index@(_Z5cruzajjPiS_S_S_S_)
        /*0038*/ 	.word	0x00000020


	//----- nvinfo : EIATTR_FRAME_SIZE
	.align		4
.L_63:
        /*003c*/ 	.byte	0x04, 0x11
        /*003e*/ 	.short	(.L_65 - .L_64)
	.align		4
.L_64:
        /*0040*/ 	.word	index@(_Z5cruzajjPiS_S_S_S_)
        /*0044*/ 	.word	0x00000000


	//----- nvinfo : EIATTR_REGCOUNT
	.align		4
.L_65:
        /*0048*/ 	.byte	0x04, 0x2f
        /*004a*/ 	.short	(.L_67 - .L_66)
	.align		4
.L_66:
        /*004c*/ 	.word	index@(_Z13preencheGenesjjPi)
        /*0050*/ 	.word	0x00000020


	//----- nvinfo : EIATTR_FRAME_SIZE
	.align		4
.L_67:
        /*0054*/ 	.byte	0x04, 0x11
        /*0056*/ 	.short	(.L_69 - .L_68)
	.align		4
.L_68:
        /*0058*/ 	.word	index@(_Z13preencheGenesjjPi)
        /*005c*/ 	.word	0x00000000


	//----- nvinfo : EIATTR_REGCOUNT
	.align		4
.L_69:
        /*0060*/ 	.byte	0x04, 0x2f
        /*0062*/ 	.short	(.L_71 - .L_70)
	.align		4
.L_70:
        /*0064*/ 	.word	index@(_Z10popInicialjjPiS_S_)
        /*0068*/ 	.word	0x00000020


	//----- nvinfo : EIATTR_FRAME_SIZE
	.align		4
.L_71:
        /*006c*/ 	.byte	0x04, 0x11
        /*006e*/ 	.short	(.L_73 - .L_72)
	.align		4
.L_72:
        /*0070*/ 	.word	index@(_Z10popInicialjjPiS_S_)
        /*0074*/ 	.word	0x00000000


	//----- nvinfo : EIATTR_REGCOUNT
	.align		4
.L_73:
        /*0078*/ 	.byte	0x04, 0x2f
        /*007a*/ 	.short	(.L_75 - .L_74)
	.align		4
.L_74:
        /*007c*/ 	.word	index@(_Z4initjP17curandStateXORWOW)
        /*0080*/ 	.word	0x0000001f


	//----- nvinfo : EIATTR_FRAME_SIZE
	.align		4
.L_75:
        /*0084*/ 	.byte	0x04, 0x11
        /*0086*/ 	.short	(.L_77 - .L_76)
	.align		4
.L_76:
        /*0088*/ 	.word	index@(_Z4initjP17curandStateXORWOW)
        /*008c*/ 	.word	0x00000000


	//----- nvinfo : EIATTR_REGCOUNT
	.align		4
.L_77:
        /*0090*/ 	.byte	0x04, 0x2f
        /*0092*/ 	.short	(.L_79 - .L_78)
	.align		4
.L_78:
        /*0094*/ 	.word	index@(_Z9setRandomP17curandStateXORWOWPii)
        /*0098*/ 	.word	0x00000014


	//----- nvinfo : EIATTR_FRAME_SIZE
	.align		4
.L_79:
        /*009c*/ 	.byte	0x04, 0x11
        /*009e*/ 	.short	(.L_81 - .L_80)
	.align		4
.L_80:
        /*00a0*/ 	.word	index@(_Z9setRandomP17curandStateXORWOWPii)
        /*00a4*/ 	.word	0x00000000


	//----- nvinfo : EIATTR_REGCOUNT
	.align		4
.L_81:
        /*00a8*/ 	.byte	0x04, 0x2f
        /*00aa*/ 	.short	(.L_83 - .L_82)
	.align		4
.L_82:
        /*00ac*/ 	.word	index@(_ZN3cub18CUB_300001_SM_10006detail11EmptyKernelIvEEvv)
        /*00b0*/ 	.word	0x00000004


	//----- nvinfo : EIATTR_FRAME_SIZE
	.align		4
.L_83:
        /*00b4*/ 	.byte	0x04, 0x11
        /*00b6*/ 	.short	(.L_85 - .L_84)
	.align		4
.L_84:
        /*00b8*/ 	.word	index@(_ZN3cub18CUB_300001_SM_10006detail11EmptyKernelIvEEvv)
        /*00bc*/ 	.word	0x00000000


	//----- nvinfo : EIATTR_MIN_STACK_SIZE
	.align		4
.L_85:
        /*00c0*/ 	.byte	0x04, 0x12
        /*00c2*/ 	.short	(.L_87 - .L_86)
	.align		4
.L_86:
        /*00c4*/ 	.word	index@(_ZN3cub18CUB_300001_SM_10006detail11EmptyKernelIvEEvv)
        /*00c8*/ 	.word	0x00000000


	//----- nvinfo : EIATTR_MIN_STACK_SIZE
	.align		4
.L_87:
        /*00cc*/ 	.byte	0x04, 0x12
        /*00ce*/ 	.short	(.L_89 - .L_88)
	.align		4
.L_88:
        /*00d0*/ 	.word	index@(_Z9setRandomP17curandStateXORWOWPii)
        /*00d4*/ 	.word	0x00000000


	//----- nvinfo : EIATTR_MIN_STACK_SIZE
	.align		4
.L_89:
        /*00d8*/ 	.byte	0x04, 0x12
        /*00da*/ 	.short	(.L_91 - .L_90)
	.align		4
.L_90:
        /*00dc*/ 	.word	index@(_Z4initjP17curandStateXORWOW)
        /*00e0*/ 	.word	0x00000000


	//----- nvinfo : EIATTR_MIN_STACK_SIZE
	.align		4
.L_91:
        /*00e4*/ 	.byte	0x04, 0x12
        /*00e6*/ 	.short	(.L_93 - .L_92)
	.align		4
.L_92:
        /*00e8*/ 	.word	index@(_Z10popInicialjjPiS_S_)
        /*00ec*/ 	.word	0x00000000


	//----- nvinfo : EIATTR_MIN_STACK_SIZE
	.align		4
.L_93:
        /*00f0*/ 	.byte	0x04, 0x12
        /*00f2*/ 	.short	(.L_95 - .L_94)
	.align		4
.L_94:
        /*00f4*/ 	.word	index@(_Z13preencheGenesjjPi)
        /*00f8*/ 	.word	0x00000000


	//----- nvinfo : EIATTR_MIN_STACK_SIZE
	.align		4
.L_95:
        /*00fc*/ 	.byte	0x04, 0x12
        /*00fe*/ 	.short	(.L_97 - .L_96)
	.align		4
.L_96:
        /*0100*/ 	.word	index@(_Z5cruzajjPiS_S_S_S_)
        /*0104*/ 	.word	0x00000000


	//----- nvinfo : EIATTR_MIN_STACK_SIZE
	.align		4
.L_97:
        /*0108*/ 	.byte	0x04, 0x12
        /*010a*/ 	.short	(.L_99 - .L_98)
	.align		4
.L_98:
        /*010c*/ 	.word	index@(_Z11escolhePaisjjPiPdS_)
        /*0110*/ 	.word	0x00000000


	//----- nvinfo : EIATTR_MIN_STACK_SIZE
	.align		4
.L_99:
        /*0114*/ 	.byte	0x04, 0x12
        /*0116*/ 	.short	(.L_101 - .L_100)
	.align		4
.L_100:
        /*0118*/ 	.word	index@(_Z7fitnessjjPfPiPd)
        /*011c*/ 	.word	0x00000000
.L_101:


//--------------------- .nv.compat                --------------------------
	.section	.nv.compat,"",@"SHT_CUDA_COMPAT_INFO"
	.align	4
        /*0000*/ 	.byte	0x02, 0x09, 0x00, 0x00, 0x02, 0x02, 0x01, 0x00, 0x02, 0x05, 0x05, 0x00, 0x03, 0x07, 0x01, 0x01
        /*0010*/ 	.byte	0x02, 0x03, 0x00, 0x00, 0x02, 0x06, 0x01, 0x00, 0x04, 0x0b, 0x08, 0x00, 0x01, 0x00, 0x00, 0x00
        /*0020*/ 	.byte	0x00, 0x00, 0x00, 0x00


//--------------------- .nv.info._ZN3cub18CUB_300001_SM_10006detail11EmptyKernelIvEEvv --------------------------
	.section	.nv.info._ZN3cub18CUB_300001_SM_10006detail11EmptyKernelIvEEvv,"",@"SHT_CUDA_INFO"
	.sectionflags	@""
	.align	4


	//----- nvinfo : EIATTR_CUDA_API_VERSION
	.align		4
        /*0000*/ 	.byte	0x04, 0x37
        /*0002*/ 	.short	(.L_103 - .L_102)
.L_102:
        /*0004*/ 	.word	0x00000082


	//----- nvinfo : EIATTR_SPARSE_MMA_MASK
	.align		4
.L_103:
        /*0008*/ 	.byte	0x03, 0x50
        /*000a*/ 	.short	0x0000


	//----- nvinfo : EIATTR_MAXREG_COUNT
	.align		4
        /*000c*/ 	.byte	0x03, 0x1b
        /*000e*/ 	.short	0x00ff


	//----- nvinfo : EIATTR_MERCURY_ISA_VERSION
	.align		4
        /*0010*/ 	.byte	0x03, 0x5f
        /*0012*/ 	.short	0x0101


	//----- nvinfo : EIATTR_VRC_CTA_INIT_COUNT
	.align		4
        /*0014*/ 	.byte	0x02, 0x4a
	.zero		1
	.zero		1


	//----- nvinfo : EIATTR_EXIT_INSTR_OFFSETS
	.align		4
        /*0018*/ 	.byte	0x04, 0x1c
        /*001a*/ 	.short	(.L_105 - .L_104)


	//   ....[0]....
.L_104:
        /*001c*/ 	.word	0x00000010


	//----- nvinfo : EIATTR_SW_WAR
	.align		4
.L_105:
        /*0020*/ 	.byte	0x04, 0x36
        /*0022*/ 	.short	(.L_107 - .L_106)
.L_106:
        /*0024*/ 	.word	0x00000008
.L_107:


//--------------------- .nv.info._Z9setRandomP17curandStateXORWOWPii --------------------------
	.section	.nv.info._Z9setRandomP17curandStateXORWOWPii,"",@"SHT_CUDA_INFO"
	.sectionflags	@""
	.align	4


	//----- nvinfo : EIATTR_CUDA_API_VERSION
	.align		4
        /*0000*/ 	.byte	0x04, 0x37
        /*0002*/ 	.short	(.L_109 - .L_108)
.L_108:
        /*0004*/ 	.word	0x00000082


	//----- nvinfo : EIATTR_KPARAM_INFO
	.align		4
.L_109:
        /*0008*/ 	.byte	0x04, 0x17
        /*000a*/ 	.short	(.L_111 - .L_110)
.L_110:
        /*000c*/ 	.word	0x00000000
        /*0010*/ 	.short	0x0002
        /*0012*/ 	.short	0x0010
        /*0014*/ 	.byte	0x00, 0xf0, 0x11, 0x00


	//----- nvinfo : EIATTR_KPARAM_INFO
	.align		4
.L_111:
        /*0018*/ 	.byte	0x04, 0x17
        /*001a*/ 	.short	(.L_113 - .L_112)
.L_112:
        /*001c*/ 	.word	0x00000000
        /*0020*/ 	.short	0x0001
        /*0022*/ 	.short	0x0008
        /*0024*/ 	.byte	0x00, 0xf5, 0x21, 0x00


	//----- nvinfo : EIATTR_KPARAM_INFO
	.align		4
.L_113:
        /*0028*/ 	.byte	0x04, 0x17
        /*002a*/ 	.short	(.L_115 - .L_114)
.L_114:
        /*002c*/ 	.word	0x00000000
        /*0030*/ 	.short	0x0000
        /*0032*/ 	.short	0x0000
        /*0034*/ 	.byte	0x00, 0xf5, 0x21, 0x00


	//----- nvinfo : EIATTR_SPARSE_MMA_MASK
	.align		4
.L_115:
        /*0038*/ 	.byte	0x03, 0x50
        /*003a*/ 	.short	0x0000


	//----- nvinfo : EIATTR_MAXREG_COUNT
	.align		4
        /*003c*/ 	.byte	0x03, 0x1b
        /*003e*/ 	.short	0x00ff


	//----- nvinfo : EIATTR_MERCURY_ISA_VERSION
	.align		4
        /*0040*/ 	.byte	0x03, 0x5f
        /*0042*/ 	.short	0x0101


	//----- nvinfo : EIATTR_VRC_CTA_INIT_COUNT
	.align		4
        /*0044*/ 	.byte	0x02, 0x4a
	.zero		1
	.zero		1


	//----- nvinfo : EIATTR_EXIT_INSTR_OFFSETS
	.align		4
        /*0048*/ 	.byte	0x04, 0x1c
        /*004a*/ 	.short	(.L_117 - .L_116)


	//   ....[0]....
.L_116:
        /*004c*/ 	.word	0x000002f0


	//----- nvinfo : EIATTR_CBANK_PARAM_SIZE
	.align		4
.L_117:
        /*0050*/ 	.byte	0x03, 0x19
        /*0052*/ 	.short	0x0014


	//----- nvinfo : EIATTR_PARAM_CBANK
	.align		4
        /*0054*/ 	.byte	0x04, 0x0a
        /*0056*/ 	.short	(.L_119 - .L_118)
	.align		4
.L_118:
        /*0058*/ 	.word	index@(.nv.constant0._Z9setRandomP17curandStateXORWOWPii)
        /*005c*/ 	.short	0x0380
        /*005e*/ 	.short	0x0014


	//----- nvinfo : EIATTR_SW_WAR
	.align		4
.L_119:
        /*0060*/ 	.byte	0x04, 0x36
        /*0062*/ 	.short	(.L_121 - .L_120)
.L_120:
        /*0064*/ 	.word	0x00000008
.L_121:


//--------------------- .nv.info._Z4initjP17curandStateXORWOW --------------------------
	.section	.nv.info._Z4initjP17curandStateXORWOW,"",@"SHT_CUDA_INFO"
	.sectionflags	@""
	.align	4


	//----- nvinfo : EIATTR_CUDA_API_VERSION
	.align		4
        /*0000*/ 	.byte	0x04, 0x37
        /*0002*/ 	.short	(.L_123 - .L_122)
.L_122:
        /*0004*/ 	.word	0x00000082


	//----- nvinfo : EIATTR_KPARAM_INFO
	.align		4
.L_123:
        /*0008*/ 	.byte	0x04, 0x17
        /*000a*/ 	.short	(.L_125 - .L_124)
.L_124:
        /*000c*/ 	.word	0x00000000
        /*0010*/ 	.short	0x0001
        /*0012*/ 	.short	0x0008
        /*0014*/ 	.byte	0x00, 0xf5, 0x21, 0x00


	//----- nvinfo : EIATTR_KPARAM_INFO
	.align		4
.L_125:
        /*0018*/ 	.byte	0x04, 0x17
        /*001a*/ 	.short	(.L_127 - .L_126)
.L_126:
        /*001c*/ 	.word	0x00000000
        /*0020*/ 	.short	0x0000
        /*0022*/ 	.short	0x0000
        /*0024*/ 	.byte	0x00, 0xf0, 0x11, 0x00


	//----- nvinfo : EIATTR_SPARSE_MMA_MASK
	.align		4
.L_127:
        /*0028*/ 	.byte	0x03, 0x50
        /*002a*/ 	.short	0x0000


	//----- nvinfo : EIATTR_MAXREG_COUNT
	.align		4
        /*002c*/ 	.byte	0x03, 0x1b
        /*002e*/ 	.short	0x00ff


	//----- nvinfo : EIATTR_MERCURY_ISA_VERSION
	.align		4
        /*0030*/ 	.byte	0x03, 0x5f
        /*0032*/ 	.short	0x0101


	//----- nvinfo : EIATTR_VRC_CTA_INIT_COUNT
	.align		4
        /*0034*/ 	.byte	0x02, 0x4a
	.zero		1
	.zero		1


	//----- nvinfo : EIATTR_EXIT_INSTR_OFFSETS
	.align		4
        /*0038*/ 	.byte	0x04, 0x1c
        /*003a*/ 	.short	(.L_129 - .L_128)


	//   ....[0]....
.L_128:
        /*003c*/ 	.word	0x00000eb0


	//----- nvinfo : EIATTR_CRS_STACK_SIZE
	.align		4
.L_129:
        /*0040*/ 	.byte	0x04, 0x1e
        /*0042*/ 	.short	(.L_131 - .L_130)
.L_130:
        /*0044*/ 	.word	0x00000000


	//----- nvinfo : EIATTR_CBANK_PARAM_SIZE
	.align		4
.L_131:
        /*0048*/ 	.byte	0x03, 0x19
        /*004a*/ 	.short	0x0010


	//----- nvinfo : EIATTR_PARAM_CBANK
	.align		4
        /*004c*/ 	.byte	0x04, 0x0a
        /*004e*/ 	.short	(.L_133 - .L_132)
	.align		4
.L_132:
        /*0050*/ 	.word	index@(.nv.constant0._Z4initjP17curandStateXORWOW)
        /*0054*/ 	.short	0x0380
        /*0056*/ 	.short	0x0010


	//----- nvinfo : EIATTR_SW_WAR
	.align		4
.L_133:
        /*0058*/ 	.byte	0x04, 0x36
        /*005a*/ 	.short	(.L_135 - .L_134)
.L_134:
        /*005c*/ 	.word	0x00000008
.L_135:


//--------------------- .nv.info._Z10popInicialjjPiS_S_ --------------------------
	.section	.nv.info._Z10popInicialjjPiS_S_,"",@"SHT_CUDA_INFO"
	.sectionflags	@""
	.align	4


	//----- nvinfo : EIATTR_CUDA_API_VERSION
	.align		4
        /*0000*/ 	.byte	0x04, 0x37
        /*0002*/ 	.short	(.L_137 - .L_136)
.L_136:
        /*0004*/ 	.word	0x00000082


	//----- nvinfo : EIATTR_KPARAM_INFO
	.align		4
.L_137:
        /*0008*/ 	.byte	0x04, 0x17
        /*000a*/ 	.short	(.L_139 - .L_138)
.L_138:
        /*000c*/ 	.word	0x00000000
        /*0010*/ 	.short	0x0004
        /*0012*/ 	.short	0x0018
        /*0014*/ 	.byte	0x00, 0xf5, 0x21, 0x00


	//----- nvinfo : EIATTR_KPARAM_INFO
	.align		4
.L_139:
        /*0018*/ 	.byte	0x04, 0x17
        /*001a*/ 	.short	(.L_141 - .L_140)
.L_140:
        /*001c*/ 	.word	0x00000000
        /*0020*/ 	.short	0x0003
        /*0022*/ 	.short	0x0010
        /*0024*/ 	.byte	0x00, 0xf5, 0x21, 0x00


	//----- nvinfo : EIATTR_KPARAM_INFO
	.align		4
.L_141:
        /*0028*/ 	.byte	0x04, 0x17
        /*002a*/ 	.short	(.L_143 - .L_142)
.L_142:
        /*002c*/ 	.word	0x00000000
        /*0030*/ 	.short	0x0002
        /*0032*/ 	.short	0x0008
        /*0034*/ 	.byte	0x00, 0xf5, 0x21, 0x00


	//----- nvinfo : EIATTR_KPARAM_INFO
	.align		4
.L_143:
        /*0038*/ 	.byte	0x04, 0x17
        /*003a*/ 	.short	(.L_145 - .L_144)
.L_144:
        /*003c*/ 	.word	0x00000000
        /*0040*/ 	.short	0x0001
        /*0042*/ 	.short	0x0004
        /*0044*/ 	.byte	0x00, 0xf0, 0x11, 0x00


	//----- nvinfo : EIATTR_KPARAM_INFO
	.align		4
.L_145:
        /*0048*/ 	.byte	0x04, 0x17
        /*004a*/ 	.short	(.L_147 - .L_146)
.L_146:
        /*004c*/ 	.word	0x00000000
        /*0050*/ 	.short	0x0000
        /*0052*/ 	.short	0x0000
        /*0054*/ 	.byte	0x00, 0xf0, 0x11, 0x00


	//----- nvinfo : EIATTR_SPARSE_MMA_MASK
	.align		4
.L_147:
        /*0058*/ 	.byte	0x03, 0x50
        /*005a*/ 	.short	0x0000


	//----- nvinfo : EIATTR_MAXREG_COUNT
	.align		4
        /*005c*/ 	.byte	0x03, 0x1b
        /*005e*/ 	.short	0x00ff


	//----- nvinfo : EIATTR_MERCURY_ISA_VERSION
	.align		4
        /*0060*/ 	.byte	0x03, 0x5f
        /*0062*/ 	.short	0x0101


	//----- nvinfo : EIATTR_VRC_CTA_INIT_COUNT
	.align		4
        /*0064*/ 	.byte	0x02, 0x4a
	.zero		1
	.zero		1


	//----- nvinfo : EIATTR_EXIT_INSTR_OFFSETS
	.align		4
        /*0068*/ 	.byte	0x04, 0x1c
        /*006a*/ 	.short	(.L_149 - .L_148)


	//   ....[0]....
.L_148:
        /*006c*/ 	.word	0x00000080


	//   ....[1]....
        /*0070*/ 	.word	0x00000ff0


	//----- nvinfo : EIATTR_CRS_STACK_SIZE
	.align		4
.L_149:
        /*0074*/ 	.byte	0x04, 0x1e
        /*0076*/ 	.short	(.L_151 - .L_150)
.L_150:
        /*0078*/ 	.word	0x00000000


	//----- nvinfo : EIATTR_CBANK_PARAM_SIZE
	.align		4
.L_151:
        /*007c*/ 	.byte	0x03, 0x19
        /*007e*/ 	.short	0x0020


	//----- nvinfo : EIATTR_PARAM_CBANK
	.align		4
        /*0080*/ 	.byte	0x04, 0x0a
        /*0082*/ 	.short	(.L_153 - .L_152)
	.align		4
.L_152:
        /*0084*/ 	.word	index@(.nv.constant0._Z10popInicialjjPiS_S_)
        /*0088*/ 	.short	0x0380
        /*008a*/ 	.short	0x0020


	//----- nvinfo : EIATTR_SW_WAR
	.align		4
.L_153:
        /*008c*/ 	.byte	0x04, 0x36
        /*008e*/ 	.short	(.L_155 - .L_154)
.L_154:
        /*0090*/ 	.word	0x00000008
.L_155:


//--------------------- .nv.info._Z13preencheGenesjjPi --------------------------
	.section	.nv.info._Z13preencheGenesjjPi,"",@"SHT_CUDA_INFO"
	.sectionflags	@""
	.align	4


	//----- nvinfo : EIATTR_CUDA_API_VERSION
	.align		4
        /*0000*/ 	.byte	0x04, 0x37
        /*0002*/ 	.short	(.L_157 - .L_156)
.L_156:
        /*0004*/ 	.word	0x00000082


	//----- nvinfo : EIATTR_KPARAM_INFO
	.align		4
.L_157:
        /*0008*/ 	.byte	0x04, 0x17
        /*000a*/ 	.short	(.L_159 - .L_158)
.L_158:
        /*000c*/ 	.word	0x00000000
        /*0010*/ 	.short	0x0002
        /*0012*/ 	.short	0x0008
        /*0014*/ 	.byte	0x00, 0xf5, 0x21, 0x00


	//----- nvinfo : EIATTR_KPARAM_INFO
	.align		4
.L_159:
        /*0018*/ 	.byte	0x04, 0x17
        /*001a*/ 	.short	(.L_161 - .L_160)
.L_160:
        /*001c*/ 	.word	0x00000000
        /*0020*/ 	.short	0x0001
        /*0022*/ 	.short	0x0004
        /*0024*/ 	.byte	0x00, 0xf0, 0x11, 0x00


	//----- nvinfo : EIATTR_KPARAM_INFO
	.align		4
.L_161:
        /*0028*/ 	.byte	0x04, 0x17
        /*002a*/ 	.short	(.L_163 - .L_162)
.L_162:
        /*002c*/ 	.word	0x00000000
        /*0030*/ 	.short	0x0000
        /*0032*/ 	.short	0x0000
        /*0034*/ 	.byte	0x00, 0xf0, 0x11, 0x00


	//----- nvinfo : EIATTR_SPARSE_MMA_MASK
	.align		4
.L_163:
        /*0038*/ 	.byte	0x03, 0x50
        /*003a*/ 	.short	0x0000


	//----- nvinfo : EIATTR_MAXREG_COUNT
	.align		4
        /*003c*/ 	.byte	0x03, 0x1b
        /*003e*/ 	.short	0x00ff


	//----- nvinfo : EIATTR_MERCURY_ISA_VERSION
	.align		4
        /*0040*/ 	.byte	0x03, 0x5f
        /*0042*/ 	.short	0x0101


	//----- nvinfo : EIATTR_VRC_CTA_INIT_COUNT
	.align		4
        /*0044*/ 	.byte	0x02, 0x4a
	.zero		1
	.zero		1


	//----- nvinfo : EIATTR_EXIT_INSTR_OFFSETS
	.align		4
        /*0048*/ 	.byte	0x04, 0x1c
        /*004a*/ 	.short	(.L_165 - .L_164)


	//   ....[0]....
.L_164:
        /*004c*/ 	.word	0x00000080


	//   ....[1]....
        /*0050*/ 	.word	0x00000670


	//----- nvinfo : EIATTR_CRS_STACK_SIZE
	.align		4
.L_165:
        /*0054*/ 	.byte	0x04, 0x1e
        /*0056*/ 	.short	(.L_167 - .L_166)
.L_166:
        /*0058*/ 	.word	0x00000000


	//----- nvinfo : EIATTR_CBANK_PARAM_SIZE
	.align		4
.L_167:
        /*005c*/ 	.byte	0x03, 0x19
        /*005e*/ 	.short	0x0010


	//----- nvinfo : EIATTR_PARAM_CBANK
	.align		4
        /*0060*/ 	.byte	0x04, 0x0a
        /*0062*/ 	.short	(.L_169 - .L_168)
	.align		4
.L_168:
        /*0064*/ 	.word	index@(.nv.constant0._Z13preencheGenesjjPi)
        /*0068*/ 	.short	0x0380
        /*006a*/ 	.short	0x0010


	//----- nvinfo : EIATTR_SW_WAR
	.align		4
.L_169:
        /*006c*/ 	.byte	0x04, 0x36
        /*006e*/ 	.short	(.L_171 - .L_170)
.L_170:
        /*0070*/ 	.word	0x00000008
.L_171:


//--------------------- .nv.info._Z5cruzajjPiS_S_S_S_ --------------------------
	.section	.nv.info._Z5cruzajjPiS_S_S_S_,"",@"SHT_CUDA_INFO"
	.sectionflags	@""
	.align	4


	//----- nvinfo : EIATTR_CUDA_API_VERSION
	.align		4
        /*0000*/ 	.byte	0x04, 0x37
        /*0002*/ 	.short	(.L_173 - .L_172)
.L_172:
        /*0004*/ 	.word	0x00000082


	//----- nvinfo : EIATTR_KPARAM_INFO
	.align		4
.L_173:
        /*0008*/ 	.byte	0x04, 0x17
        /*000a*/ 	.short	(.L_175 - .L_174)
.L_174:
        /*000c*/ 	.word	0x00000000
        /*0010*/ 	.short	0x0006
        /*0012*/ 	.short	0x0028
        /*0014*/ 	.byte	0x00, 0xf5, 0x21, 0x00


	//----- nvinfo : EIATTR_KPARAM_INFO
	.align		4
.L_175:
        /*0018*/ 	.byte	0x04, 0x17
        /*001a*/ 	.short	(.L_177 - .L_176)
.L_176:
        /*001c*/ 	.word	0x00000000
        /*0020*/ 	.short	0x0005
        /*0022*/ 	.short	0x0020
        /*0024*/ 	.byte	0x00, 0xf5, 0x21, 0x00


	//----- nvinfo : EIATTR_KPARAM_INFO
	.align		4
.L_177:
        /*0028*/ 	.byte	0x04, 0x17
        /*002a*/ 	.short	(.L_179 - .L_178)
.L_178:
        /*002c*/ 	.word	0x00000000
        /*0030*/ 	.short	0x0004
        /*0032*/ 	.short	0x0018
        /*0034*/ 	.byte	0x00, 0xf5, 0x21, 0x00


	//----- nvinfo : EIATTR_KPARAM_INFO
	.align		4
.L_179:
        /*0038*/ 	.byte	0x04, 0x17
        /*003a*/ 	.short	(.L_181 - .L_180)
.L_180:
        /*003c*/ 	.word	0x00000000
        /*0040*/ 	.short	0x0003
        /*0042*/ 	.short	0x0010
        /*0044*/ 	.byte	0x00, 0xf5, 0x21, 0x00


	//----- nvinfo : EIATTR_KPARAM_INFO
	.align		4
.L_181:
        /*0048*/ 	.byte	0x04, 0x17
        /*004a*/ 	.short	(.L_183 - .L_182)
.L_182:
        /*004c*/ 	.word	0x00000000
        /*0050*/ 	.short	0x0002
        /*0052*/ 	.short	0x0008
        /*0054*/ 	.byte	0x00, 0xf5, 0x21, 0x00


	//----- nvinfo : EIATTR_KPARAM_INFO
	.align		4
.L_183:
        /*0058*/ 	.byte	0x04, 0x17
        /*005a*/ 	.short	(.L_185 - .L_184)
.L_184:
        /*005c*/ 	.word	0x00000000
        /*0060*/ 	.short	0x0001
        /*0062*/ 	.short	0x0004
        /*0064*/ 	.byte	0x00, 0xf0, 0x11, 0x00


	//----- nvinfo : EIATTR_KPARAM_INFO
	.align		4
.L_185:
        /*0068*/ 	.byte	0x04, 0x17
        /*006a*/ 	.short	(.L_187 - .L_186)
.L_186:
        /*006c*/ 	.word	0x00000000
        /*0070*/ 	.short	0x0000
        /*0072*/ 	.short	0x0000
        /*0074*/ 	.byte	0x00, 0xf0, 0x11, 0x00


	//----- nvinfo : EIATTR_SPARSE_MMA_MASK
	.align		4
.L_187:
        /*0078*/ 	.byte	0x03, 0x50
        /*007a*/ 	.short	0x0000


	//----- nvinfo : EIATTR_MAXREG_COUNT
	.align		4
        /*007c*/ 	.byte	0x03, 0x1b
        /*007e*/ 	.short	0x00ff


	//----- nvinfo : EIATTR_MERCURY_ISA_VERSION
	.align		4
        /*0080*/ 	.byte	0x03, 0x5f
        /*0082*/ 	.short	0x0101


	//----- nvinfo : EIATTR_VRC_CTA_INIT_COUNT
	.align		4
        /*0084*/ 	.byte	0x02, 0x4a
	.zero		1
	.zero		1


	//----- nvinfo : EIATTR_EXIT_INSTR_OFFSETS
	.align		4
        /*0088*/ 	.byte	0x04, 0x1c
        /*008a*/ 	.short	(.L_189 - .L_188)


	//   ....[0]....
.L_188:
        /*008c*/ 	.word	0x00000070


	//   ....[1]....
        /*0090*/ 	.word	0x000024a0


	//----- nvinfo : EIATTR_CRS_STACK_SIZE
	.align		4
.L_189:
        /*0094*/ 	.byte	0x04, 0x1e
        /*0096*/ 	.short	(.L_191 - .L_190)
.L_190:
        /*0098*/ 	.word	0x00000000


	//----- nvinfo : EIATTR_CBANK_PARAM_SIZE
	.align		4
.L_191:
        /*009c*/ 	.byte	0x03, 0x19
        /*009e*/ 	.short	0x0030


	//----- nvinfo : EIATTR_PARAM_CBANK
	.align		4
        /*00a0*/ 	.byte	0x04, 0x0a
        /*00a2*/ 	.short	(.L_193 - .L_192)
	.align		4
.L_192:
        /*00a4*/ 	.word	index@(.nv.constant0._Z5cruzajjPiS_S_S_S_)
        /*00a8*/ 	.short	0x0380
        /*00aa*/ 	.short	0x0030


	//----- nvinfo : EIATTR_SW_WAR
	.align		4
.L_193:
        /*00ac*/ 	.byte	0x04, 0x36
        /*00ae*/ 	.short	(.L_195 - .L_194)
.L_194:
        /*00b0*/ 	.word	0x00000008
.L_195:


//--------------------- .nv.info._Z11escolhePaisjjPiPdS_ --------------------------
	.section	.nv.info._Z11escolhePaisjjPiPdS_,"",@"SHT_CUDA_INFO"
	.sectionflags	@""
	.align	4


	//----- nvinfo : EIATTR_CUDA_API_VERSION
	.align		4
        /*0000*/ 	.byte	0x04, 0x37
        /*0002*/ 	.short	(.L_197 - .L_196)
.L_196:
        /*0004*/ 	.word	0x00000082


	//----- nvinfo : EIATTR_KPARAM_INFO
	.align		4
.L_197:
        /*0008*/ 	.byte	0x04, 0x17
        /*000a*/ 	.short	(.L_199 - .L_198)
.L_198:
        /*000c*/ 	.word	0x00000000
        /*0010*/ 	.short	0x0004
        /*0012*/ 	.short	0x0018
        /*0014*/ 	.byte	0x00, 0xf5, 0x21, 0x00


	//----- nvinfo : EIATTR_KPARAM_INFO
	.align		4
.L_199:
        /*0018*/ 	.byte	0x04, 0x17
        /*001a*/ 	.short	(.L_201 - .L_200)
.L_200:
        /*001c*/ 	.word	0x00000000
        /*0020*/ 	.short	0x0003
        /*0022*/ 	.short	0x0010
        /*0024*/ 	.byte	0x00, 0xf5, 0x21, 0x00


	//----- nvinfo : EIATTR_KPARAM_INFO
	.align		4
.L_201:
        /*0028*/ 	.byte	0x04, 0x17
        /*002a*/ 	.short	(.L_203 - .L_202)
.L_202:
        /*002c*/ 	.word	0x00000000
        /*0030*/ 	.short	0x0002
        /*0032*/ 	.short	0x0008
        /*0034*/ 	.byte	0x00, 0xf5, 0x21, 0x00


	//----- nvinfo : EIATTR_KPARAM_INFO
	.align		4
.L_203:
        /*0038*/ 	.byte	0x04, 0x17
        /*003a*/ 	.short	(.L_205 - .L_204)
.L_204:
        /*003c*/ 	.word	0x00000000
        /*0040*/ 	.short	0x0001
        /*0042*/ 	.short	0x0004
        /*0044*/ 	.byte	0x00, 0xf0, 0x11, 0x00


	//----- nvinfo : EIATTR_KPARAM_INFO
	.align		4
.L_205:
        /*0048*/ 	.byte	0x04, 0x17
        /*004a*/ 	.short	(.L_207 - .L_206)
.L_206:
        /*004c*/ 	.word	0x00000000
        /*0050*/ 	.short	0x0000
        /*0052*/ 	.short	0x0000
        /*0054*/ 	.byte	0x00, 0xf0, 0x11, 0x00


	//----- nvinfo : EIATTR_SPARSE_MMA_MASK
	.align		4
.L_207:
        /*0058*/ 	.byte	0x03, 0x50
        /*005a*/ 	.short	0x0000


	//----- nvinfo : EIATTR_MAXREG_COUNT
	.align		4
        /*005c*/ 	.byte	0x03, 0x1b
        /*005e*/ 	.short	0x00ff


	//----- nvinfo : EIATTR_MERCURY_ISA_VERSION
	.align		4
        /*0060*/ 	.byte	0x03, 0x5f
        /*0062*/ 	.short	0x0101


	//----- nvinfo : EIATTR_VRC_CTA_INIT_COUNT
	.align		4
        /*0064*/ 	.byte	0x02, 0x4a
	.zero		1
	.zero		1


	//----- nvinfo : EIATTR_EXIT_INSTR_OFFSETS
	.align		4
        /*0068*/ 	.byte	0x04, 0x1c
        /*006a*/ 	.short	(.L_209 - .L_208)


	//   ....[0]....
.L_208:
        /*006c*/ 	.word	0x00000070


	//   ....[1]....
        /*0070*/ 	.word	0x00000320


	//----- nvinfo : EIATTR_CRS_STACK_SIZE
	.align		4
.L_209:
        /*0074*/ 	.byte	0x04, 0x1e
        /*0076*/ 	.short	(.L_211 - .L_210)
.L_210:
        /*0078*/ 	.word	0x00000000


	//----- nvinfo : EIATTR_CBANK_PARAM_SIZE
	.align		4
.L_211:
        /*007c*/ 	.byte	0x03, 0x19
        /*007e*/ 	.short	0x0020


	//----- nvinfo : EIATTR_PARAM_CBANK
	.align		4
        /*0080*/ 	.byte	0x04, 0x0a
        /*0082*/ 	.short	(.L_213 - .L_212)
	.align		4
.L_212:
        /*0084*/ 	.word	index@(.nv.constant0._Z11escolhePaisjjPiPdS_)
        /*0088*/ 	.short	0x0380
        /*008a*/ 	.short	0x0020


	//----- nvinfo : EIATTR_SW_WAR
	.align		4
.L_213:
        /*008c*/ 	.byte	0x04, 0x36
        /*008e*/ 	.short	(.L_215 - .L_214)
.L_214:
        /*0090*/ 	.word	0x00000008
.L_215:


//--------------------- .nv.info._Z7fitnessjjPfPiPd --------------------------
	.section	.nv.info._Z7fitnessjjPfPiPd,"",@"SHT_CUDA_INFO"
	.sectionflags	@""
	.align	4


	//----- nvinfo : EIATTR_CUDA_API_VERSION
	.align		4
        /*0000*/ 	.byte	0x04, 0x37
        /*0002*/ 	.short	(.L_217 - .L_216)
.L_216:
        /*0004*/ 	.word	0x00000082


	//----- nvinfo : EIATTR_KPARAM_INFO
	.align		4
.L_217:
        /*0008*/ 	.byte	0x04, 0x17
        /*000a*/ 	.short	(.L_219 - .L_218)
.L_218:
        /*000c*/ 	.word	0x00000000
        /*0010*/ 	.short	0x0004
        /*0012*/ 	.short	0x0018
        /*0014*/ 	.byte	0x00, 0xf5, 0x21, 0x00


	//----- nvinfo : EIATTR_KPARAM_INFO
	.align		4
.L_219:
        /*0018*/ 	.byte	0x04, 0x17
        /*001a*/ 	.short	(.L_221 - .L_220)
.L_220:
        /*001c*/ 	.word	0x00000000
        /*0020*/ 	.short	0x0003
        /*0022*/ 	.short	0x0010
        /*0024*/ 	.byte	0x00, 0xf5, 0x21, 0x00


	//----- nvinfo : EIATTR_KPARAM_INFO
	.align		4
.L_221:
        /*0028*/ 	.byte	0x04, 0x17
        /*002a*/ 	.short	(.L_223 - .L_222)
.L_222:
        /*002c*/ 	.word	0x00000000
        /*0030*/ 	.short	0x0002
        /*0032*/ 	.short	0x0008
        /*0034*/ 	.byte	0x00, 0xf5, 0x21, 0x00


	//----- nvinfo : EIATTR_KPARAM_INFO
	.align		4
.L_223:
        /*0038*/ 	.byte	0x04, 0x17
        /*003a*/ 	.short	(.L_225 - .L_224)
.L_224:
        /*003c*/ 	.word	0x00000000
        /*0040*/ 	.short	0x0001
        /*0042*/ 	.short	0x0004
        /*0044*/ 	.byte	0x00, 0xf0, 0x11, 0x00


	//----- nvinfo : EIATTR_KPARAM_INFO
	.align		4
.L_225:
        /*0048*/ 	.byte	0x04, 0x17
        /*004a*/ 	.short	(.L_227 - .L_226)
.L_226:
        /*004c*/ 	.word	0x00000000
        /*0050*/ 	.short	0x0000
        /*0052*/ 	.short	0x0000
        /*0054*/ 	.byte	0x00, 0xf0, 0x11, 0x00


	//----- nvinfo : EIATTR_SPARSE_MMA_MASK
	.align		4
.L_227:
        /*0058*/ 	.byte	0x03, 0x50
        /*005a*/ 	.short	0x0000


	//----- nvinfo : EIATTR_MAXREG_COUNT
	.align		4
        /*005c*/ 	.byte	0x03, 0x1b
        /*005e*/ 	.short	0x00ff


	//----- nvinfo : EIATTR_MERCURY_ISA_VERSION
	.align		4
        /*0060*/ 	.byte	0x03, 0x5f
        /*0062*/ 	.short	0x0101


	//----- nvinfo : EIATTR_VRC_CTA_INIT_COUNT
	.align		4
        /*0064*/ 	.byte	0x02, 0x4a
	.zero		1
	.zero		1


	//----- nvinfo : EIATTR_EXIT_INSTR_OFFSETS
	.align		4
        /*0068*/ 	.byte	0x04, 0x1c
        /*006a*/ 	.short	(.L_229 - .L_228)


	//   ....[0]....
.L_228:
        /*006c*/ 	.word	0x00000090


	//   ....[1]....
        /*0070*/ 	.word	0x00000150


	//   ....[2]....
        /*0074*/ 	.word	0x00000c90


	//----- nvinfo : EIATTR_CRS_STACK_SIZE
	.align		4
.L_229:
        /*0078*/ 	.byte	0x04, 0x1e
        /*007a*/ 	.short	(.L_231 - .L_230)
.L_230:
        /*007c*/ 	.word	0x00000000


	//----- nvinfo : EIATTR_CBANK_PARAM_SIZE
	.align		4
.L_231:
        /*0080*/ 	.byte	0x03, 0x19
        /*0082*/ 	.short	0x0020


	//----- nvinfo : EIATTR_PARAM_CBANK
	.align		4
        /*0084*/ 	.byte	0x04, 0x0a
        /*0086*/ 	.short	(.L_233 - .L_232)
	.align		4
.L_232:
        /*0088*/ 	.word	index@(.nv.constant0._Z7fitnessjjPfPiPd)
        /*008c*/ 	.short	0x0380
        /*008e*/ 	.short	0x0020


	//----- nvinfo : EIATTR_SW_WAR
	.align		4
.L_233:
        /*0090*/ 	.byte	0x04, 0x36
        /*0092*/ 	.short	(.L_235 - .L_234)
.L_234:
        /*0094*/ 	.word	0x00000008
.L_235:


//--------------------- .nv.callgraph             --------------------------
	.section	.nv.callgraph,"",@"SHT_CUDA_CALLGRAPH"
	.align	4
	.sectionentsize	8
	.align		4
        /*0000*/ 	.word	0x00000000
	.align		4
        /*0004*/ 	.word	0xffffffff
	.align		4
        /*0008*/ 	.word	0x00000000
	.align		4
        /*000c*/ 	.word	0xfffffffe
	.align		4
        /*0010*/ 	.word	0x00000000
	.align		4
        /*0014*/ 	.word	0xfffffffd
	.align		4
        /*0018*/ 	.word	0x00000000
	.align		4
        /*001c*/ 	.word	0xfffffffc


//--------------------- .nv.constant4             --------------------------
	.section	.nv.constant4,"a",@progbits
	.align	8
	.align		8
.nv.constant4:
        /*0000*/ 	.dword	precalc_xorwow_matrix
	.align		8
        /*0008*/ 	.dword	precalc_xorwow_offset_matrix
	.align		8
        /*0010*/ 	.dword	mrg32k3aM1
	.align		8
        /*0018*/ 	.dword	mrg32k3aM2
	.align		8
        /*0020*/ 	.dword	mrg32k3aM1SubSeq
	.align		8
        /*0028*/ 	.dword	mrg32k3aM2SubSeq
	.align		8
        /*0030*/ 	.dword	mrg32k3aM1Seq
	.align		8
        /*0038*/ 	.dword	mrg32k3aM2Seq
	.align		8
        /*0040*/ 	.dword	_ZN33_INTERNAL_6c4412f2_4_k_cu_POP_TAM4cuda3std3__45__cpo5beginE
	.align		8
        /*0048*/ 	.dword	_ZN33_INTERNAL_6c4412f2_4_k_cu_POP_TAM4cuda3std3__45__cpo3endE
	.align		8
        /*0050*/ 	.dword	_ZN33_INTERNAL_6c4412f2_4_k_cu_POP_TAM4cuda3std3__45__cpo6cbeginE
	.align		8
        /*0058*/ 	.dword	_ZN33_INTERNAL_6c4412f2_4_k_cu_POP_TAM4cuda3std3__45__cpo4cendE
	.align		8
        /*0060*/ 	.dword	_ZN33_INTERNAL_6c4412f2_4_k_cu_POP_TAM4cuda3std3__45__cpo6rbeginE
	.align		8
        /*0068*/ 	.dword	_ZN33_INTERNAL_6c4412f2_4_k_cu_POP_TAM4cuda3std3__45__cpo4rendE
	.align		8
        /*0070*/ 	.dword	_ZN33_INTERNAL_6c4412f2_4_k_cu_POP_TAM4cuda3std3__45__cpo7crbeginE
	.align		8
        /*0078*/ 	.dword	_ZN33_INTERNAL_6c4412f2_4_k_cu_POP_TAM4cuda3std3__45__cpo5crendE
	.align		8
        /*0080*/ 	.dword	_ZN33_INTERNAL_6c4412f2_4_k_cu_POP_TAM4cuda3std3__435_GLOBAL__N__6c4412f2_4_k_cu_POP_TAM6ignoreE
	.align		8
        /*0088*/ 	.dword	_ZN33_INTERNAL_6c4412f2_4_k_cu_POP_TAM4cuda3std3__419piecewise_constructE
	.align		8
        /*0090*/ 	.dword	_ZN33_INTERNAL_6c4412f2_4_k_cu_POP_TAM4cuda3std3__48in_placeE
	.align		8
        /*0098*/ 	.dword	_ZN33_INTERNAL_6c4412f2_4_k_cu_POP_TAM4cuda3std3__420unreachable_sentinelE
	.align		8
        /*00a0*/ 	.dword	_ZN33_INTERNAL_6c4412f2_4_k_cu_POP_TAM4cuda3std3__47nulloptE
	.align		8
        /*00a8*/ 	.dword	_ZN33_INTERNAL_6c4412f2_4_k_cu_POP_TAM4cuda3std3__48unexpectE
	.align		8
        /*00b0*/ 	.dword	_ZN33_INTERNAL_6c4412f2_4_k_cu_POP_TAM4cuda3std6ranges3__45__cpo4swapE
	.align		8
        /*00b8*/ 	.dword	_ZN33_INTERNAL_6c4412f2_4_k_cu_POP_TAM4cuda3std6ranges3__45__cpo9iter_moveE
	.align		8
        /*00c0*/ 	.dword	_ZN33_INTERNAL_6c4412f2_4_k_cu_POP_TAM4cuda3std6ranges3__45__cpo5beginE
	.align		8
        /*00c8*/ 	.dword	_ZN33_INTERNAL_6c4412f2_4_k_cu_POP_TAM4cuda3std6ranges3__45__cpo3endE
	.align		8
        /*00d0*/ 	.dword	_ZN33_INTERNAL_6c4412f2_4_k_cu_POP_TAM4cuda3std6ranges3__45__cpo6cbeginE
	.align		8
        /*00d8*/ 	.dword	_ZN33_INTERNAL_6c4412f2_4_k_cu_POP_TAM4cuda3std6ranges3__45__cpo4cendE
	.align		8
        /*00e0*/ 	.dword	_ZN33_INTERNAL_6c4412f2_4_k_cu_POP_TAM4cuda3std6ranges3__45__cpo7advanceE
	.align		8
        /*00e8*/ 	.dword	_ZN33_INTERNAL_6c4412f2_4_k_cu_POP_TAM4cuda3std6ranges3__45__cpo9iter_swapE
	.align		8
        /*00f0*/ 	.dword	_ZN33_INTERNAL_6c4412f2_4_k_cu_POP_TAM4cuda3std6ranges3__45__cpo4nextE
	.align		8
        /*00f8*/ 	.dword	_ZN33_INTERNAL_6c4412f2_4_k_cu_POP_TAM4cuda3std6ranges3__45__cpo4prevE
	.align		8
        /*0100*/ 	.dword	_ZN33_INTERNAL_6c4412f2_4_k_cu_POP_TAM4cuda3std6ranges3__45__cpo4dataE
	.align		8
        /*0108*/ 	.dword	_ZN33_INTERNAL_6c4412f2_4_k_cu_POP_TAM4cuda3std6ranges3__45__cpo5cdataE
	.align		8
        /*0110*/ 	.dword	_ZN33_INTERNAL_6c4412f2_4_k_cu_POP_TAM4cuda3std6ranges3__45__cpo4sizeE
	.align		8
        /*0118*/ 	.dword	_ZN33_INTERNAL_6c4412f2_4_k_cu_POP_TAM4cuda3std6ranges3__45__cpo5ssizeE
	.align		8
        /*0120*/ 	.dword	_ZN33_INTERNAL_6c4412f2_4_k_cu_POP_TAM4cuda3std6ranges3__45__cpo8distanceE
	.align		8
        /*0128*/ 	.dword	_ZN33_INTERNAL_6c4412f2_4_k_cu_POP_TAM6thrust24THRUST_300001_SM_1000_NS8cuda_cub3parE
	.align		8
        /*0130*/ 	.dword	_ZN33_INTERNAL_6c4412f2_4_k_cu_POP_TAM6thrust24THRUST_300001_SM_1000_NS8cuda_cub10par_nosyncE
	.align		8
        /*0138*/ 	.dword	_ZN33_INTERNAL_6c4412f2_4_k_cu_POP_TAM6thrust24THRUST_300001_SM_1000_NS6system6detail10sequential3seqE
	.align		8
        /*0140*/ 	.dword	_ZN33_INTERNAL_6c4412f2_4_k_cu_POP_TAM6thrust24THRUST_300001_SM_1000_NS6system3cpp3parE
	.align		8
        /*0148*/ 	.dword	_ZN33_INTERNAL_6c4412f2_4_k_cu_POP_TAM6thrust24THRUST_300001_SM_1000_NS12placeholders2_1E
	.align		8
        /*0150*/ 	.dword	_ZN33_INTERNAL_6c4412f2_4_k_cu_POP_TAM6thrust24THRUST_300001_SM_1000_NS12placeholders2_2E
	.align		8
        /*0158*/ 	.dword	_ZN33_INTERNAL_6c4412f2_4_k_cu_POP_TAM6thrust24THRUST_300001_SM_1000_NS12placeholders2_3E
	.align		8
        /*0160*/ 	.dword	_ZN33_INTERNAL_6c4412f2_4_k_cu_POP_TAM6thrust24THRUST_300001_SM_1000_NS12placeholders2_4E
	.align		8
        /*0168*/ 	.dword	_ZN33_INTERNAL_6c4412f2_4_k_cu_POP_TAM6thrust24THRUST_300001_SM_1000_NS12placeholders2_5E
	.align		8
        /*0170*/ 	.dword	_ZN33_INTERNAL_6c4412f2_4_k_cu_POP_TAM6thrust24THRUST_300001_SM_1000_NS12placeholders2_6E
	.align		8
        /*0178*/ 	.dword	_ZN33_INTERNAL_6c4412f2_4_k_cu_POP_TAM6thrust24THRUST_300001_SM_1000_NS12placeholders2_7E
	.align		8
        /*0180*/ 	.dword	_ZN33_INTERNAL_6c4412f2_4_k_cu_POP_TAM6thrust24THRUST_300001_SM_1000_NS12placeholders2_8E
	.align		8
        /*0188*/ 	.dword	_ZN33_INTERNAL_6c4412f2_4_k_cu_POP_TAM6thrust24THRUST_300001_SM_1000_NS12placeholders2_9E
	.align		8
        /*0190*/ 	.dword	_ZN33_INTERNAL_6c4412f2_4_k_cu_POP_TAM6thrust24THRUST_300001_SM_1000_NS12placeholders3_10E
	.align		8
        /*0198*/ 	.dword	_ZN33_INTERNAL_6c4412f2_4_k_cu_POP_TAM6thrust24THRUST_300001_SM_1000_NS3seqE
	.align		8
        /*01a0*/ 	.dword	_ZN33_INTERNAL_6c4412f2_4_k_cu_POP_TAM6thrust24THRUST_300001_SM_1000_NS6deviceE


//--------------------- .nv.constant3             --------------------------
	.section	.nv.constant3,"a",@progbits
	.align	8
.nv.constant3:
	.type		__cr_lgamma_table,@object
	.size		__cr_lgamma_table,(.L_8 - __cr_lgamma_table)
__cr_lgamma_table:
        /*0000*/ 	.byte	0x00, 0x00, 0x00, 0x00, 0x00, 0x00, 0x00, 0x00, 0x00, 0x00, 0x00, 0x00, 0x00, 0x00, 0x00, 0x00
        /*0010*/ 	.byte	0xef, 0x39, 0xfa, 0xfe, 0x42, 0x2e, 0xe6, 0x3f, 0x02, 0x20, 0x2a, 0xfa, 0x0b, 0xab, 0xfc, 0x3f
        /*0020*/ 	.byte	0xf9, 0x2c, 0x92, 0x7c, 0xa7, 0x6c, 0x09, 0x40, 0xc9, 0x79, 0x44, 0x3c, 0x64, 0x26, 0x13, 0x40
        /*0030*/ 	.byte	0xca, 0x01, 0xcf, 0x3a, 0x27, 0x51, 0x1a, 0x40, 0x30, 0xcc, 0x2d, 0xf3, 0xe1, 0x0c, 0x21, 0x40
        /*0040*/ 	.byte	0x0d, 0xb7, 0xfc, 0x82, 0x8e, 0x35, 0x25, 0x40
.L_8:


//--------------------- .text._ZN3cub18CUB_300001_SM_10006detail11EmptyKernelIvEEvv --------------------------
	.section	.text._ZN3cub18CUB_300001_SM_10006detail11EmptyKernelIvEEvv,"ax",@progbits
	.align	128
        .global         _ZN3cub18CUB_300001_SM_10006detail11EmptyKernelIvEEvv
        .type           _ZN3cub18CUB_300001_SM_10006detail11EmptyKernelIvEEvv,@function
        .size           _ZN3cub18CUB_300001_SM_10006detail11EmptyKernelIvEEvv,(.L_x_60 - _ZN3cub18CUB_300001_SM_10006detail11EmptyKernelIvEEvv)
        .other          _ZN3cub18CUB_300001_SM_10006detail11EmptyKernelIvEEvv,@"STO_CUDA_ENTRY STV_DEFAULT"
_ZN3cub18CUB_300001_SM_10006detail11EmptyKernelIvEEvv:
.text._ZN3cub18CUB_300001_SM_10006detail11EmptyKernelIvEEvv:
[----:B------:R-:W-:Y:S01]  /*0000*/  LDC R1, c[0x0][0x37c] ;  /* 0x0000df00ff017b82 */ /* 0x000fe20000000800 */
[----:B------:R-:W-:Y:S05]  /*0010*/  EXIT ;  /* 0x000000000000794d */ /* 0x000fea0003800000 */
.L_x_0:
[----:B------:R-:W-:-:S00]  /*0020*/  BRA `(.L_x_0) ;  /* 0xfffffffc00fc7947 */ /* 0x000fc0000383ffff */
[----:B------:R-:W-:-:S00]  /*0030*/  NOP ;  /* 0x0000000000007918 */ /* 0x000fc00000000000 */
        /* <DEDUP_REMOVED lines=12> */
.L_x_60:


//--------------------- .text._Z9setRandomP17curandStateXORWOWPii --------------------------
	.section	.text._Z9setRandomP17curandStateXORWOWPii,"ax",@progbits
	.align	128
        .global         _Z9setRandomP17curandStateXORWOWPii
        .type           _Z9setRandomP17curandStateXORWOWPii,@function
        .size           _Z9setRandomP17curandStateXORWOWPii,(.L_x_61 - _Z9setRandomP17curandStateXORWOWPii)
        .other          _Z9setRandomP17curandStateXORWOWPii,@"STO_CUDA_ENTRY STV_DEFAULT"
_Z9setRandomP17curandStateXORWOWPii:
.text._Z9setRandomP17curandStateXORWOWPii:
[----:B------:R-:W-:Y:S01]  /*0000*/  LDC R1, c[0x0][0x37c] ;  /* 0x0000df00ff017b82 */ /* 0x000fe20000000800 */
[----:B------:R-:W0:Y:S07]  /*0010*/  S2R R0, SR_TID.X ;  /* 0x0000000000007919 */ /* 0x000e2e0000002100 */
[----:B------:R-:W1:Y:S01]  /*0020*/  LDC.64 R2, c[0x0][0x380] ;  /* 0x0000e000ff027b82 */ /* 0x000e620000000a00 */
[----:B------:R-:W0:Y:S01]  /*0030*/  LDCU UR6, c[0x0][0x360] ;  /* 0x00006c00ff0677ac */ /* 0x000e220008000800 */
[----:B------:R-:W0:Y:S01]  /*0040*/  S2R R5, SR_CTAID.X ;  /* 0x0000000000057919 */ /* 0x000e220000002500 */
[----:B------:R-:W2:Y:S01]  /*0050*/  LDCU.64 UR4, c[0x0][0x358] ;  /* 0x00006b00ff0477ac */ /* 0x000ea20008000a00 */
[----:B0-----:R-:W-:Y:S01]  /*0060*/  IMAD R0, R5, UR6, R0 ;  /* 0x0000000605007c24 */ /* 0x001fe2000f8e0200 */
[----:B------:R-:W0:Y:S03]  /*0070*/  LDCU UR6, c[0x0][0x390] ;  /* 0x00007200ff0677ac */ /* 0x000e260008000800 */
[----:B-1----:R-:W-:-:S05]  /*0080*/  IMAD.WIDE R2, R0, 0x30, R2 ;  /* 0x0000003000027825 */ /* 0x002fca00078e0202 */
[----:B--2---:R-:W2:Y:S04]  /*0090*/  LDG.E.64 R8, desc[UR4][R2.64] ;  /* 0x0000000402087981 */ /* 0x004ea8000c1e1b00 */
[----:B------:R-:W3:Y:S04]  /*00a0*/  LDG.E.64 R4, desc[UR4][R2.64+0x10] ;  /* 0x0000100402047981 */ /* 0x000ee8000c1e1b00 */
[----:B------:R-:W4:Y:S01]  /*00b0*/  LDG.E.64 R6, desc[UR4][R2.64+0x8] ;  /* 0x0000080402067981 */ /* 0x000f22000c1e1b00 */
[----:B0-----:R-:W0:Y:S01]  /*00c0*/  I2F.U32.RP R14, UR6 ;  /* 0x00000006000e7d06 */ /* 0x001e220008209000 */
[----:B------:R-:W-:-:S07]  /*00d0*/  ISETP.NE.U32.AND P1, PT, RZ, UR6, PT ;  /* 0x00000006ff007c0c */ /* 0x000fce000bf25070 */
[----:B0-----:R-:W0:Y:S02]  /*00e0*/  MUFU.RCP R14, R14 ;  /* 0x0000000e000e7308 */ /* 0x001e240000001000 */
[----:B0-----:R-:W-:-:S06]  /*00f0*/  VIADD R12, R14, 0xffffffe ;  /* 0x0ffffffe0e0c7836 */ /* 0x001fcc0000000000 */
[----:B------:R0:W1:Y:S02]  /*0100*/  F2I.FTZ.U32.TRUNC.NTZ R13, R12 ;  /* 0x0000000c000d7305 */ /* 0x000064000021f000 */
[----:B0-----:R-:W-:Y:S02]  /*0110*/  IMAD.MOV.U32 R12, RZ, RZ, RZ ;  /* 0x000000ffff0c7224 */ /* 0x001fe400078e00ff */
[----:B-1----:R-:W-:Y:S01]  /*0120*/  IMAD.MOV R15, RZ, RZ, -R13 ;  /* 0x000000ffff0f7224 */ /* 0x002fe200078e0a0d */
[----:B--2---:R-:W-:Y:S02]  /*0130*/  SHF.R.U32.HI R10, RZ, 0x2, R9 ;  /* 0x00000002ff0a7819 */ /* 0x004fe40000011609 */
[----:B------:R-:W-:Y:S02]  /*0140*/  IADD3 R8, PT, PT, R8, 0x587c5, RZ ;  /* 0x000587c508087810 */ /* 0x000fe40007ffe0ff */
[----:B------:R-:W-:Y:S01]  /*0150*/  LOP3.LUT R10, R10, R9, RZ, 0x3c, !PT ;  /* 0x000000090a0a7212 */ /* 0x000fe200078e3cff */
[----:B---3--:R-:W-:Y:S01]  /*0160*/  IMAD.MOV.U32 R17, RZ, RZ, R4 ;  /* 0x000000ffff117224 */ /* 0x008fe200078e0004 */
[----:B------:R-:W-:-:S02]  /*0170*/  SHF.L.U32 R9, R5, 0x4, RZ ;  /* 0x0000000405097819 */ /* 0x000fc400000006ff */
[----:B----4-:R-:W-:Y:S01]  /*0180*/  MOV R16, R7 ;  /* 0x0000000700107202 */ /* 0x010fe20000000f00 */
[----:B------:R-:W-:-:S04]  /*0190*/  IMAD.SHL.U32 R11, R10, 0x2, RZ ;  /* 0x000000020a0b7824 */ /* 0x000fc800078e00ff */
[----:B------:R-:W-:Y:S01]  /*01a0*/  STG.E.64 desc[UR4][R2.64+0x8], R16 ;  /* 0x0000081002007986 */ /* 0x000fe2000c101b04 */
[----:B------:R-:W-:Y:S01]  /*01b0*/  LOP3.LUT R10, R10, R11, R9, 0x96, !PT ;  /* 0x0000000b0a0a7212 */ /* 0x000fe200078e9609 */
[----:B------:R-:W-:-:S03]  /*01c0*/  IMAD R9, R15, UR6, RZ ;  /* 0x000000060f097c24 */ /* 0x000fc6000f8e02ff */
[----:B------:R-:W-:Y:S01]  /*01d0*/  LOP3.LUT R11, R10, R5, RZ, 0x3c, !PT ;  /* 0x000000050a0b7212 */ /* 0x000fe200078e3cff */
[----:B------:R-:W-:-:S03]  /*01e0*/  IMAD.HI.U32 R12, R13, R9, R12 ;  /* 0x000000090d0c7227 */ /* 0x000fc600078e000c */
[----:B------:R-:W-:Y:S01]  /*01f0*/  IADD3 R9, PT, PT, R11, R8, RZ ;  /* 0x000000080b097210 */ /* 0x000fe20007ffe0ff */
[----:B------:R-:W-:-:S04]  /*0200*/  IMAD.MOV.U32 R10, RZ, RZ, R5 ;  /* 0x000000ffff0a7224 */ /* 0x000fc800078e0005 */
[----:B------:R-:W-:Y:S01]  /*0210*/  IMAD.HI.U32 R12, R12, R9, RZ ;  /* 0x000000090c0c7227 */ /* 0x000fe200078e00ff */
[----:B------:R-:W-:Y:S03]  /*0220*/  STG.E.64 desc[UR4][R2.64+0x10], R10 ;  /* 0x0000100a02007986 */ /* 0x000fe6000c101b04 */
[----:B------:R-:W-:-:S04]  /*0230*/  IMAD.MOV R12, RZ, RZ, -R12 ;  /* 0x000000ffff0c7224 */ /* 0x000fc800078e0a0c */
[----:B------:R-:W-:Y:S01]  /*0240*/  IMAD R15, R12, UR6, R9 ;  /* 0x000000060c0f7c24 */ /* 0x000fe2000f8e0209 */
[----:B------:R-:W-:Y:S01]  /*0250*/  MOV R9, R6 ;  /* 0x0000000600097202 */ /* 0x000fe20000000f00 */
[----:B------:R-:W0:Y:S03]  /*0260*/  LDC.64 R12, c[0x0][0x388] ;  /* 0x0000e200ff0c7b82 */ /* 0x000e260000000a00 */
[----:B------:R-:W-:Y:S01]  /*0270*/  ISETP.GE.U32.AND P0, PT, R15, UR6, PT ;  /* 0x000000060f007c0c */ /* 0x000fe2000bf06070 */
[----:B------:R-:W-:-:S12]  /*0280*/  STG.E.64 desc[UR4][R2.64], R8 ;  /* 0x0000000802007986 */ /* 0x000fd8000c101b04 */
[----:B------:R-:W-:-:S04]  /*0290*/  @P0 IADD3 R15, PT, PT, R15, -UR6, RZ ;  /* 0x800000060f0f0c10 */ /* 0x000fc8000fffe0ff */
[----:B------:R-:W-:Y:S01]  /*02a0*/  ISETP.GE.U32.AND P0, PT, R15, UR6, PT ;  /* 0x000000060f007c0c */ /* 0x000fe2000bf06070 */
[----:B0-----:R-:W-:-:S12]  /*02b0*/  IMAD.WIDE R12, R0, 0x4, R12 ;  /* 0x00000004000c7825 */ /* 0x001fd800078e020c */
[----:B------:R-:W-:Y:S02]  /*02c0*/  @P0 IADD3 R15, PT, PT, R15, -UR6, RZ ;  /* 0x800000060f0f0c10 */ /* 0x000fe4000fffe0ff */
[----:B------:R-:W-:-:S05]  /*02d0*/  @!P1 LOP3.LUT R15, RZ, UR6, RZ, 0x33, !PT ;  /* 0x00000006ff0f9c12 */ /* 0x000fca000f8e33ff */
[----:B------:R-:W-:Y:S01]  /*02e0*/  STG.E desc[UR4][R12.64], R15 ;  /* 0x0000000f0c007986 */ /* 0x000fe2000c101904 */
[----:B------:R-:W-:Y:S05]  /*02f0*/  EXIT ;  /* 0x000000000000794d */ /* 0x000fea0003800000 */
.L_x_1:
        /* <DEDUP_REMOVED lines=16> */
.L_x_61:


//--------------------- .text._Z4initjP17curandStateXORWOW --------------------------
	.section	.text._Z4initjP17curandStateXORWOW,"ax",@progbits
	.align	128
        .global         _Z4initjP17curandStateXORWOW
        .type           _Z4initjP17curandStateXORWOW,@function
        .size           _Z4initjP17curandStateXORWOW,(.L_x_62 - _Z4initjP17curandStateXORWOW)
        .other          _Z4initjP17curandStateXORWOW,@"STO_CUDA_ENTRY STV_DEFAULT"
_Z4initjP17curandStateXORWOW:
.text._Z4initjP17curandStateXORWOW:
[----:B------:R-:W-:Y:S01]  /*0000*/  LDC R1, c[0x0][0x37c] ;  /* 0x0000df00ff017b82 */ /* 0x000fe20000000800 */
[----:B------:R-:W0:Y:S07]  /*0010*/  S2R R13, SR_TID.X ;  /* 0x00000000000d7919 */ /* 0x000e2e0000002100 */
[----:B------:R-:W1:Y:S01]  /*0020*/  LDC R0, c[0x0][0x380] ;  /* 0x0000e000ff007b82 */ /* 0x000e620000000800 */
[----:B------:R-:W0:Y:S01]  /*0030*/  LDCU UR6, c[0x0][0x360] ;  /* 0x00006c00ff0677ac */ /* 0x000e220008000800 */
[----:B------:R-:W-:Y:S01]  /*0040*/  IMAD.MOV.U32 R5, RZ, RZ, -0x75bd8fc ;  /* 0xf8a42704ff057424 */ /* 0x000fe200078e00ff */
[----:B------:R-:W0:Y:S01]  /*0050*/  S2R R2, SR_CTAID.X ;  /* 0x0000000000027919 */ /* 0x000e220000002500 */
[----:B------:R-:W-:Y:S01]  /*0060*/  IMAD.MOV.U32 R8, RZ, RZ, -0x23270784 ;  /* 0xdcd8f87cff087424 */ /* 0x000fe200078e00ff */
[----:B------:R-:W2:Y:S01]  /*0070*/  LDCU.64 UR4, c[0x0][0x358] ;  /* 0x00006b00ff0477ac */ /* 0x000ea20008000a00 */
[----:B------:R-:W-:Y:S02]  /*0080*/  BSSY.RECONVERGENT B0, `(.L_x_2) ;  /* 0x00000df000007945 */ /* 0x000fe40003800200 */
[----:B------:R-:W3:Y:S01]  /*0090*/  LDC.64 R6, c[0x0][0x388] ;  /* 0x0000e200ff067b82 */ /* 0x000ee20000000a00 */
[----:B-1----:R-:W-:-:S05]  /*00a0*/  LOP3.LUT R0, R0, 0xaad26b49, RZ, 0x3c, !PT ;  /* 0xaad26b4900007812 */ /* 0x002fca00078e3cff */
[----:B------:R-:W-:-:S04]  /*00b0*/  IMAD R0, R0, 0x4182bed5, RZ ;  /* 0x4182bed500007824 */ /* 0x000fc800078e02ff */
[C---:B------:R-:W-:Y:S01]  /*00c0*/  VIADD R3, R0.reuse, 0x75bcd15 ;  /* 0x075bcd1500037836 */ /* 0x040fe20000000000 */
[----:B------:R-:W-:Y:S01]  /*00d0*/  LOP3.LUT R4, R0, 0x159a55e5, RZ, 0x3c, !PT ;  /* 0x159a55e500047812 */ /* 0x000fe200078e3cff */
[----:B0-----:R-:W-:Y:S02]  /*00e0*/  IMAD R13, R2, UR6, R13 ;  /* 0x00000006020d7c24 */ /* 0x001fe4000f8e020d */
[----:B------:R-:W-:Y:S02]  /*00f0*/  VIADD R2, R0, 0xd9f6dc18 ;  /* 0xd9f6dc1800027836 */ /* 0x000fe40000000000 */
[C---:B---3--:R-:W-:Y:S01]  /*0100*/  IMAD.WIDE R6, R13.reuse, 0x30, R6 ;  /* 0x000000300d067825 */ /* 0x048fe200078e0206 */
[----:B------:R-:W-:-:S03]  /*0110*/  ISETP.NE.AND P0, PT, R13, RZ, PT ;  /* 0x000000ff0d00720c */ /* 0x000fc60003f05270 */
[----:B------:R-:W-:Y:S01]  /*0120*/  VIADD R9, R0, 0x583f19 ;  /* 0x00583f1900097836 */ /* 0x000fe20000000000 */
[----:B--2---:R0:W-:Y:S04]  /*0130*/  STG.E.64 desc[UR4][R6.64], R2 ;  /* 0x0000000206007986 */ /* 0x0041e8000c101b04 */
[----:B------:R0:W-:Y:S04]  /*0140*/  STG.E.64 desc[UR4][R6.64+0x8], R4 ;  /* 0x0000080406007986 */ /* 0x0001e8000c101b04 */
[----:B------:R0:W-:Y:S01]  /*0150*/  STG.E.64 desc[UR4][R6.64+0x10], R8 ;  /* 0x0000100806007986 */ /* 0x0001e2000c101b04 */
[----:B------:R-:W-:Y:S05]  /*0160*/  @!P0 BRA `(.L_x_3) ;  /* 0x0000000c00408947 */ /* 0x000fea0003800000 */
[----:B------:R-:W-:Y:S01]  /*0170*/  SHF.R.S32.HI R0, RZ, 0x1f, R13 ;  /* 0x0000001fff007819 */ /* 0x000fe2000001140d */
[----:B------:R-:W-:-:S07]  /*0180*/  IMAD.MOV.U32 R12, RZ, RZ, RZ ;  /* 0x000000ffff0c7224 */ /* 0x000fce00078e00ff */
.L_x_9:
[----:B0-----:R-:W-:Y:S01]  /*0190*/  LOP3.LUT R2, R13, 0x3, RZ, 0xc0, !PT ;  /* 0x000000030d027812 */ /* 0x001fe200078ec0ff */
[----:B------:R-:W-:Y:S03]  /*01a0*/  BSSY.RECONVERGENT B1, `(.L_x_4) ;  /* 0x00000c6000017945 */ /* 0x000fe60003800200 */
[----:B------:R-:W-:-:S04]  /*01b0*/  ISETP.NE.U32.AND P0, PT, R2, RZ, PT ;  /* 0x000000ff0200720c */ /* 0x000fc80003f05070 */
[----:B------:R-:W-:-:S13]  /*01c0*/  ISETP.NE.AND.EX P0, PT, RZ, RZ, PT, P0 ;  /* 0x000000ffff00720c */ /* 0x000fda0003f05300 */
[----:B------:R-:W-:Y:S05]  /*01d0*/  @!P0 BRA `(.L_x_5) ;  /* 0x0000000c00088947 */ /* 0x000fea0003800000 */
[----:B------:R-:W0:Y:S01]  /*01e0*/  LDC.64 R8, c[0x4][RZ] ;  /* 0x01000000ff087b82 */ /* 0x000e220000000a00 */
[----:B------:R-:W-:Y:S02]  /*01f0*/  IMAD.MOV.U32 R14, RZ, RZ, RZ ;  /* 0x000000ffff0e7224 */ /* 0x000fe400078e00ff */
[----:B0-----:R-:W-:-:S07]  /*0200*/  IMAD.WIDE.U32 R8, R12, 0xc80, R8 ;  /* 0x00000c800c087825 */ /* 0x001fce00078e0008 */
.L_x_8:
[----:B0-----:R-:W-:Y:S01]  /*0210*/  IMAD.MOV.U32 R15, RZ, RZ, RZ ;  /* 0x000000ffff0f7224 */ /* 0x001fe200078e00ff */
[----:B------:R-:W-:Y:S01]  /*0220*/  CS2R R2, SRZ ;  /* 0x0000000000027805 */ /* 0x000fe2000001ff00 */
[----:B------:R-:W-:Y:S01]  /*0230*/  IMAD.MOV.U32 R17, RZ, RZ, RZ ;  /* 0x000000ffff117224 */ /* 0x000fe200078e00ff */
[----:B------:R-:W-:-:S07]  /*0240*/  CS2R R4, SRZ ;  /* 0x0000000000047805 */ /* 0x000fce000001ff00 */
.L_x_7:
[----:B------:R-:W-:-:S05]  /*0250*/  IMAD.WIDE.U32 R10, R17, 0x4, R6 ;  /* 0x00000004110a7825 */ /* 0x000fca00078e0006 */
[----:B------:R0:W5:Y:S01]  /*0260*/  LDG.E R16, desc[UR4][R10.64+0x4] ;  /* 0x000004040a107981 */ /* 0x000162000c1e1900 */
[----:B------:R-:W-:-:S07]  /*0270*/  IMAD.MOV.U32 R19, RZ, RZ, RZ ;  /* 0x000000ffff137224 */ /* 0x000fce00078e00ff */
.L_x_6:
[----:B-----5:R-:W-:Y:S01]  /*0280*/  SHF.R.U32.HI R24, RZ, R19, R16 ;  /* 0x00000013ff187219 */ /* 0x020fe20000011610 */
[----:B0-----:R-:W-:-:S03]  /*0290*/  IMAD.SHL.U32 R10, R17, 0x20, RZ ;  /* 0x00000020110a7824 */ /* 0x001fc600078e00ff */
[----:B------:R-:W-:Y:S01]  /*02a0*/  LOP3.LUT R11, R24, 0x1, RZ, 0xc0, !PT ;  /* 0x00000001180b7812 */ /* 0x000fe200078ec0ff */
[----:B------:R-:W-:-:S03]  /*02b0*/  IMAD.IADD R10, R10, 0x1, R19 ;  /* 0x000000010a0a7824 */ /* 0x000fc600078e0213 */
[----:B------:R-:W-:Y:S01]  /*02c0*/  ISETP.NE.U32.AND P0, PT, R11, 0x1, PT ;  /* 0x000000010b00780c */ /* 0x000fe20003f05070 */
[----:B------:R-:W-:-:S03]  /*02d0*/  IMAD R11, R10, 0x5, RZ ;  /* 0x000000050a0b7824 */ /* 0x000fc600078e02ff */
[----:B------:R-:W-:Y:S01]  /*02e0*/  R2P PR, R24, 0x7e ;  /* 0x0000007e18007804 */ /* 0x000fe20000000000 */
[----:B------:R-:W-:-:S08]  /*02f0*/  IMAD.WIDE.U32 R10, R11, 0x4, R8 ;  /* 0x000000040b0a7825 */ /* 0x000fd000078e0008 */
[----:B------:R-:W2:Y:S04]  /*0300*/  @!P0 LDG.E R18, desc[UR4][R10.64] ;  /* 0x000000040a128981 */ /* 0x000ea8000c1e1900 */
[----:B------:R-:W3:Y:S04]  /*0310*/  @!P0 LDG.E R20, desc[UR4][R10.64+0x10] ;  /* 0x000010040a148981 */ /* 0x000ee8000c1e1900 */
[----:B------:R-:W4:Y:S04]  /*0320*/  @P1 LDG.E R22, desc[UR4][R10.64+0x14] ;  /* 0x000014040a161981 */ /* 0x000f28000c1e1900 */
[----:B------:R-:W4:Y:S04]  /*0330*/  @P2 LDG.E R26, desc[UR4][R10.64+0x28] ;  /* 0x000028040a1a2981 */ /* 0x000f28000c1e1900 */
[----:B------:R-:W4:Y:S04]  /*0340*/  @!P0 LDG.E R21, desc[UR4][R10.64+0x4] ;  /* 0x000004040a158981 */ /* 0x000f28000c1e1900 */
[----:B------:R-:W4:Y:S04]  /*0350*/  @!P0 LDG.E R23, desc[UR4][R10.64+0xc] ;  /* 0x00000c040a178981 */ /* 0x000f28000c1e1900 */
[----:B------:R-:W4:Y:S04]  /*0360*/  @P1 LDG.E R25, desc[UR4][R10.64+0x18] ;  /* 0x000018040a191981 */ /* 0x000f28000c1e1900 */
[----:B------:R-:W4:Y:S04]  /*0370*/  @P3 LDG.E R28, desc[UR4][R10.64+0x3c] ;  /* 0x00003c040a1c3981 */ /* 0x000f28000c1e1900 */
[----:B------:R-:W4:Y:S01]  /*0380*/  @P6 LDG.E R27, desc[UR4][R10.64+0x7c] ;  /* 0x00007c040a1b6981 */ /* 0x000f22000c1e1900 */
[----:B--2---:R-:W-:-:S03]  /*0390*/  @!P0 LOP3.LUT R15, R15, R18, RZ, 0x3c, !PT ;  /* 0x000000120f0f8212 */ /* 0x004fc600078e3cff */
[----:B------:R-:W2:Y:S01]  /*03a0*/  @!P0 LDG.E R18, desc[UR4][R10.64+0x8] ;  /* 0x000008040a128981 */ /* 0x000ea2000c1e1900 */
[----:B---3--:R-:W-:-:S03]  /*03b0*/  @!P0 LOP3.LUT R3, R3, R20, RZ, 0x3c, !PT ;  /* 0x0000001403038212 */ /* 0x008fc600078e3cff */
[----:B------:R-:W3:Y:S01]  /*03c0*/  @P1 LDG.E R20, desc[UR4][R10.64+0x24] ;  /* 0x000024040a141981 */ /* 0x000ee2000c1e1900 */
[----:B----4-:R-:W-:-:S03]  /*03d0*/  @P1 LOP3.LUT R15, R15, R22, RZ, 0x3c, !PT ;  /* 0x000000160f0f1212 */ /* 0x010fc600078e3cff */
[----:B------:R-:W4:Y:S01]  /*03e0*/  @P2 LDG.E R22, desc[UR4][R10.64+0x38] ;  /* 0x000038040a162981 */ /* 0x000f22000c1e1900 */
[----:B------:R-:W-:-:S03]  /*03f0*/  @P2 LOP3.LUT R15, R15, R26, RZ, 0x3c, !PT ;  /* 0x0000001a0f0f2212 */ /* 0x000fc600078e3cff */
[----:B------:R-:W4:Y:S01]  /*0400*/  @P4 LDG.E R26, desc[UR4][R10.64+0x50] ;  /* 0x000050040a1a4981 */ /* 0x000f22000c1e1900 */
[----:B------:R-:W-:-:S03]  /*0410*/  @!P0 LOP3.LUT R4, R4, R21, RZ, 0x3c, !PT ;  /* 0x0000001504048212 */ /* 0x000fc600078e3cff */
[----:B------:R-:W4:Y:S01]  /*0420*/  @P1 LDG.E R21, desc[UR4][R10.64+0x20] ;  /* 0x000020040a151981 */ /* 0x000f22000c1e1900 */
[----:B------:R-:W-:-:S03]  /*0430*/  @!P0 LOP3.LUT R2, R2, R23, RZ, 0x3c, !PT ;  /* 0x0000001702028212 */ /* 0x000fc600078e3cff */
[----:B------:R-:W4:Y:S01]  /*0440*/  @P2 LDG.E R23, desc[UR4][R10.64+0x2c] ;  /* 0x00002c040a172981 */ /* 0x000f22000c1e1900 */
[----:B------:R-:W-:-:S03]  /*0450*/  @P1 LOP3.LUT R4, R4, R25, RZ, 0x3c, !PT ;  /* 0x0000001904041212 */ /* 0x000fc600078e3cff */
[----:B------:R-:W4:Y:S01]  /*0460*/  @P2 LDG.E R25, desc[UR4][R10.64+0x34] ;  /* 0x000034040a192981 */ /* 0x000f22000c1e1900 */
[----:B--2---:R-:W-:-:S03]  /*0470*/  @!P0 LOP3.LUT R5, R5, R18, RZ, 0x3c, !PT ;  /* 0x0000001205058212 */ /* 0x004fc600078e3cff */
[----:B------:R-:W2:Y:S01]  /*0480*/  @P1 LDG.E R18, desc[UR4][R10.64+0x1c] ;  /* 0x00001c040a121981 */ /* 0x000ea2000c1e1900 */
[----:B---3--:R-:W-:-:S03]  /*0490*/  @P1 LOP3.LUT R3, R3, R20, RZ, 0x3c, !PT ;  /* 0x0000001403031212 */ /* 0x008fc600078e3cff */
[----:B------:R-:W3:Y:S01]  /*04a0*/  @P2 LDG.E R20, desc[UR4][R10.64+0x30] ;  /* 0x000030040a142981 */ /* 0x000ee2000c1e1900 */
[----:B----4-:R-:W-:-:S03]  /*04b0*/  @P2 LOP3.LUT R3, R3, R22, RZ, 0x3c, !PT ;  /* 0x0000001603032212 */ /* 0x010fc600078e3cff */
[----:B------:R-:W4:Y:S01]  /*04c0*/  @P3 LDG.E R22, desc[UR4][R10.64+0x4c] ;  /* 0x00004c040a163981 */ /* 0x000f22000c1e1900 */
[----:B------:R-:W-:-:S04]  /*04d0*/  @P3 LOP3.LUT R15, R15, R28, RZ, 0x3c, !PT ;  /* 0x0000001c0f0f3212 */ /* 0x000fc800078e3cff */
[----:B------:R-:W-:Y:S02]  /*04e0*/  @P4 LOP3.LUT R15, R15, R26, RZ, 0x3c, !PT ;  /* 0x0000001a0f0f4212 */ /* 0x000fe400078e3cff */
[----:B------:R-:W-:Y:S01]  /*04f0*/  @P1 LOP3.LUT R2, R2, R21, RZ, 0x3c, !PT ;  /* 0x0000001502021212 */ /* 0x000fe200078e3cff */
[----:B------:R-:W4:Y:S04]  /*0500*/  @P5 LDG.E R26, desc[UR4][R10.64+0x64] ;  /* 0x000064040a1a5981 */ /* 0x000f28000c1e1900 */
[----:B------:R-:W4:Y:S01]  /*0510*/  @P3 LDG.E R21, desc[UR4][R10.64+0x40] ;  /* 0x000040040a153981 */ /* 0x000f22000c1e1900 */
[----:B------:R-:W-:Y:S02]  /*0520*/  @P2 LOP3.LUT R4, R4, R23, RZ, 0x3c, !PT ;  /* 0x0000001704042212 */ /* 0x000fe400078e3cff */
[----:B------:R-:W-:Y:S01]  /*0530*/  @P2 LOP3.LUT R2, R2, R25, RZ, 0x3c, !PT ;  /* 0x0000001902022212 */ /* 0x000fe200078e3cff */
[----:B------:R-:W4:Y:S04]  /*0540*/  @P3 LDG.E R23, desc[UR4][R10.64+0x48] ;  /* 0x000048040a173981 */ /* 0x000f28000c1e1900 */
[----:B------:R-:W4:Y:S01]  /*0550*/  @P4 LDG.E R25, desc[UR4][R10.64+0x54] ;  /* 0x000054040a194981 */ /* 0x000f22000c1e1900 */
[----:B--2---:R-:W-:-:S03]  /*0560*/  @P1 LOP3.LUT R5, R5, R18, RZ, 0x3c, !PT ;  /* 0x0000001205051212 */ /* 0x004fc600078e3cff */
[----:B------:R-:W2:Y:S01]  /*0570*/  @P3 LDG.E R18, desc[UR4][R10.64+0x44] ;  /* 0x000044040a123981 */ /* 0x000ea2000c1e1900 */
[----:B---3--:R-:W-:-:S03]  /*0580*/  @P2 LOP3.LUT R5, R5, R20, RZ, 0x3c, !PT ;  /* 0x0000001405052212 */ /* 0x008fc600078e3cff */
[----:B------:R-:W3:Y:S01]  /*0590*/  @P4 LDG.E R20, desc[UR4][R10.64+0x58] ;  /* 0x000058040a144981 */ /* 0x000ee2000c1e1900 */
[----:B----4-:R-:W-:-:S03]  /*05a0*/  @P3 LOP3.LUT R3, R3, R22, RZ, 0x3c, !PT ;  /* 0x0000001603033212 */ /* 0x010fc600078e3cff */
[----:B------:R-:W4:Y:S01]  /*05b0*/  @P4 LDG.E R22, desc[UR4][R10.64+0x60] ;  /* 0x000060040a164981 */ /* 0x000f22000c1e1900 */
[----:B------:R-:W-:Y:S02]  /*05c0*/  LOP3.LUT P0, RZ, R24, 0x80, RZ, 0xc0, !PT ;  /* 0x0000008018ff7812 */ /* 0x000fe4000780c0ff */
[----:B------:R-:W-:Y:S02]  /*05d0*/  @P5 LOP3.LUT R15, R15, R26, RZ, 0x3c, !PT ;  /* 0x0000001a0f0f5212 */ /* 0x000fe400078e3cff */
[----:B------:R-:W4:Y:S01]  /*05e0*/  @P6 LDG.E R26, desc[UR4][R10.64+0x78] ;  /* 0x000078040a1a6981 */ /* 0x000f22000c1e1900 */
[----:B------:R-:W-:-:S03]  /*05f0*/  @P3 LOP3.LUT R4, R4, R21, RZ, 0x3c, !PT ;  /* 0x0000001504043212 */ /* 0x000fc600078e3cff */
[----:B------:R-:W4:Y:S01]  /*0600*/  @P4 LDG.E R21, desc[UR4][R10.64+0x5c] ;  /* 0x00005c040a154981 */ /* 0x000f22000c1e1900 */
[----:B------:R-:W-:-:S03]  /*0610*/  @P3 LOP3.LUT R2, R2, R23, RZ, 0x3c, !PT ;  /* 0x0000001702023212 */ /* 0x000fc600078e3cff */
[----:B------:R-:W4:Y:S01]  /*0620*/  @P5 LDG.E R23, desc[UR4][R10.64+0x68] ;  /* 0x000068040a175981 */ /* 0x000f22000c1e1900 */
[----:B------:R-:W-:-:S03]  /*0630*/  @P4 LOP3.LUT R4, R4, R25, RZ, 0x3c, !PT ;  /* 0x0000001904044212 */ /* 0x000fc600078e3cff */
[----:B------:R-:W4:Y:S01]  /*0640*/  @P5 LDG.E R25, desc[UR4][R10.64+0x70] ;  /* 0x000070040a195981 */ /* 0x000f22000c1e1900 */
[----:B--2---:R-:W-:-:S03]  /*0650*/  @P3 LOP3.LUT R5, R5, R18, RZ, 0x3c, !PT ;  /* 0x0000001205053212 */ /* 0x004fc600078e3cff */
[----:B------:R-:W2:Y:S01]  /*0660*/  @P5 LDG.E R18, desc[UR4][R10.64+0x6c] ;  /* 0x00006c040a125981 */ /* 0x000ea2000c1e1900 */
[----:B---3--:R-:W-:-:S03]  /*0670*/  @P4 LOP3.LUT R5, R5, R20, RZ, 0x3c, !PT ;  /* 0x0000001405054212 */ /* 0x008fc600078e3cff */
[----:B------:R-:W3:Y:S01]  /*0680*/  @P5 LDG.E R20, desc[UR4][R10.64+0x74] ;  /* 0x000074040a145981 */ /* 0x000ee2000c1e1900 */
[----:B----4-:R-:W-:-:S03]  /*0690*/  @P4 LOP3.LUT R3, R3, R22, RZ, 0x3c, !PT ;  /* 0x0000001603034212 */ /* 0x010fc600078e3cff */
[----:B------:R-:W4:Y:S01]  /*06a0*/  @P0 LDG.E R22, desc[UR4][R10.64+0x8c] ;  /* 0x00008c040a160981 */ /* 0x000f22000c1e1900 */
[----:B------:R-:W-:-:S03]  /*06b0*/  @P6 LOP3.LUT R15, R15, R26, RZ, 0x3c, !PT ;  /* 0x0000001a0f0f6212 */ /* 0x000fc600078e3cff */
        /* <DEDUP_REMOVED lines=13> */
[----:B------:R-:W-:Y:S02]  /*0790*/  @P6 LOP3.LUT R4, R4, R27, RZ, 0x3c, !PT ;  /* 0x0000001b04046212 */ /* 0x000fe400078e3cff */
[----:B------:R-:W-:Y:S02]  /*07a0*/  @P6 LOP3.LUT R2, R2, R21, RZ, 0x3c, !PT ;  /* 0x0000001502026212 */ /* 0x000fe400078e3cff */
[----:B------:R-:W-:Y:S02]  /*07b0*/  @P0 LOP3.LUT R4, R4, R23, RZ, 0x3c, !PT ;  /* 0x0000001704040212 */ /* 0x000fe400078e3cff */
[----:B------:R-:W-:Y:S02]  /*07c0*/  @P0 LOP3.LUT R2, R2, R25, RZ, 0x3c, !PT ;  /* 0x0000001902020212 */ /* 0x000fe400078e3cff */
[----:B--2---:R-:W-:Y:S02]  /*07d0*/  @P6 LOP3.LUT R5, R5, R18, RZ, 0x3c, !PT ;  /* 0x0000001205056212 */ /* 0x004fe400078e3cff */
[----:B---3--:R-:W-:-:S02]  /*07e0*/  @P6 LOP3.LUT R3, R3, R20, RZ, 0x3c, !PT ;  /* 0x0000001403036212 */ /* 0x008fc400078e3cff */
[----:B----4-:R-:W-:Y:S02]  /*07f0*/  @P0 LOP3.LUT R5, R5, R22, RZ, 0x3c, !PT ;  /* 0x0000001605050212 */ /* 0x010fe400078e3cff */
[----:B------:R-:W-:Y:S02]  /*0800*/  @P0 LOP3.LUT R3, R3, R26, RZ, 0x3c, !PT ;  /* 0x0000001a03030212 */ /* 0x000fe400078e3cff */
[----:B------:R-:W-:-:S13]  /*0810*/  R2P PR, R24.B1, 0x7f ;  /* 0x0000007f18007804 */ /* 0x000fda0000001000 */
[----:B------:R-:W2:Y:S04]  /*0820*/  @P0 LDG.E R18, desc[UR4][R10.64+0xa0] ;  /* 0x0000a0040a120981 */ /* 0x000ea8000c1e1900 */
[----:B------:R-:W3:Y:S04]  /*0830*/  @P1 LDG.E R22, desc[UR4][R10.64+0xb4] ;  /* 0x0000b4040a161981 */ /* 0x000ee8000c1e1900 */
[----:B------:R-:W4:Y:S04]  /*0840*/  @P2 LDG.E R26, desc[UR4][R10.64+0xc8] ;  /* 0x0000c8040a1a2981 */ /* 0x000f28000c1e1900 */
[----:B------:R-:W4:Y:S04]  /*0850*/  @P3 LDG.E R28, desc[UR4][R10.64+0xdc] ;  /* 0x0000dc040a1c3981 */ /* 0x000f28000c1e1900 */
[----:B------:R-:W4:Y:S04]  /*0860*/  @P0 LDG.E R23, desc[UR4][R10.64+0xa4] ;  /* 0x0000a4040a170981 */ /* 0x000f28000c1e1900 */
[----:B------:R-:W4:Y:S04]  /*0870*/  @P0 LDG.E R20, desc[UR4][R10.64+0xa8] ;  /* 0x0000a8040a140981 */ /* 0x000f28000c1e1900 */
[----:B------:R-:W4:Y:S04]  /*0880*/  @P4 LDG.E R25, desc[UR4][R10.64+0xf0] ;  /* 0x0000f0040a194981 */ /* 0x000f28000c1e1900 */
        /* <DEDUP_REMOVED lines=21> */
[----:B------:R-:W-:Y:S02]  /*09e0*/  LOP3.LUT P0, RZ, R24, 0x8000, RZ, 0xc0, !PT ;  /* 0x0000800018ff7812 */ /* 0x000fe4000780c0ff */
[----:B----4-:R-:W-:Y:S01]  /*09f0*/  @P5 LOP3.LUT R15, R15, R26, RZ, 0x3c, !PT ;  /* 0x0000001a0f0f5212 */ /* 0x010fe200078e3cff */
[----:B------:R-:W4:Y:S04]  /*0a00*/  @P3 LDG.E R24, desc[UR4][R10.64+0xe4] ;  /* 0x0000e4040a183981 */ /* 0x000f28000c1e1900 */
[----:B------:R-:W2:Y:S01]  /*0a10*/  @P6 LDG.E R26, desc[UR4][R10.64+0x118] ;  /* 0x000118040a1a6981 */ /* 0x000ea2000c1e1900 */
        /* <DEDUP_REMOVED lines=8> */
[----:B---3--:R-:W-:-:S03]  /*0aa0*/  @P2 LOP3.LUT R3, R3, R22, RZ, 0x3c, !PT ;  /* 0x0000001603032212 */ /* 0x008fc600078e3cff */
[----:B------:R-:W3:Y:S01]  /*0ab0*/  @P4 LDG.E R22, desc[UR4][R10.64+0x100] ;  /* 0x000100040a164981 */ /* 0x000ee2000c1e1900 */
[----:B--2---:R-:W-:-:S03]  /*0ac0*/  @P6 LOP3.LUT R15, R15, R26, RZ, 0x3c, !PT ;  /* 0x0000001a0f0f6212 */ /* 0x004fc600078e3cff */
[----:B------:R-:W2:Y:S01]  /*0ad0*/  @P0 LDG.E R26, desc[UR4][R10.64+0x12c] ;  /* 0x00012c040a1a0981 */ /* 0x000ea2000c1e1900 */
[----:B----4-:R-:W-:-:S03]  /*0ae0*/  @P2 LOP3.LUT R2, R2, R23, RZ, 0x3c, !PT ;  /* 0x0000001702022212 */ /* 0x010fc600078e3cff */
[----:B------:R-:W4:Y:S01]  /*0af0*/  @P4 LDG.E R23, desc[UR4][R10.64+0xfc] ;  /* 0x0000fc040a174981 */ /* 0x000f22000c1e1900 */
[----:B------:R-:W-:-:S03]  /*0b00*/  @P2 LOP3.LUT R5, R5, R20, RZ, 0x3c, !PT ;  /* 0x0000001405052212 */ /* 0x000fc600078e3cff */
[----:B------:R-:W4:Y:S01]  /*0b10*/  @P4 LDG.E R20, desc[UR4][R10.64+0xf8] ;  /* 0x0000f8040a144981 */ /* 0x000f22000c1e1900 */
[----:B------:R-:W-:Y:S02]  /*0b20*/  @P3 LOP3.LUT R2, R2, R27, RZ, 0x3c, !PT ;  /* 0x0000001b02023212 */ /* 0x000fe400078e3cff */
[----:B------:R-:W-:Y:S01]  /*0b30*/  @P3 LOP3.LUT R4, R4, R25, RZ, 0x3c, !PT ;  /* 0x0000001904043212 */ /* 0x000fe200078e3cff */
[----:B------:R-:W4:Y:S01]  /*0b40*/  @P5 LDG.E R27, desc[UR4][R10.64+0x110] ;  /* 0x000110040a1b5981 */ /* 0x000f22000c1e1900 */
[----:B------:R-:W-:-:S03]  /*0b50*/  @P3 LOP3.LUT R5, R5, R24, RZ, 0x3c, !PT ;  /* 0x0000001805053212 */ /* 0x000fc600078e3cff */
[----:B------:R-:W4:Y:S04]  /*0b60*/  @P5 LDG.E R25, desc[UR4][R10.64+0x108] ;  /* 0x000108040a195981 */ /* 0x000f28000c1e1900 */
        /* <DEDUP_REMOVED lines=19> */
[----:B------:R-:W-:-:S05]  /*0ca0*/  VIADD R19, R19, 0x10 ;  /* 0x0000001013137836 */ /* 0x000fca0000000000 */
[----:B------:R-:W-:Y:S02]  /*0cb0*/  ISETP.NE.AND P1, PT, R19, 0x20, PT ;  /* 0x000000201300780c */ /* 0x000fe40003f25270 */
[----:B------:R-:W-:Y:S02]  /*0cc0*/  @P5 LOP3.LUT R3, R3, R18, RZ, 0x3c, !PT ;  /* 0x0000001203035212 */ /* 0x000fe400078e3cff */
[----:B------:R-:W-:Y:S02]  /*0cd0*/  @P6 LOP3.LUT R4, R4, R21, RZ, 0x3c, !PT ;  /* 0x0000001504046212 */ /* 0x000fe400078e3cff */
[----:B---3--:R-:W-:-:S04]  /*0ce0*/  @P6 LOP3.LUT R3, R3, R22, RZ, 0x3c, !PT ;  /* 0x0000001603036212 */ /* 0x008fc800078e3cff */
[----:B--2---:R-:W-:Y:S02]  /*0cf0*/  @P0 LOP3.LUT R3, R3, R26, RZ, 0x3c, !PT ;  /* 0x0000001a03030212 */ /* 0x004fe400078e3cff */
[----:B----4-:R-:W-:Y:S02]  /*0d00*/  @P6 LOP3.LUT R2, R2, R23, RZ, 0x3c, !PT ;  /* 0x0000001702026212 */ /* 0x010fe400078e3cff */
[----:B------:R-:W-:Y:S02]  /*0d10*/  @P6 LOP3.LUT R5, R5, R20, RZ, 0x3c, !PT ;  /* 0x0000001405056212 */ /* 0x000fe400078e3cff */
[----:B------:R-:W-:Y:S02]  /*0d20*/  @P0 LOP3.LUT R2, R2, R27, RZ, 0x3c, !PT ;  /* 0x0000001b02020212 */ /* 0x000fe400078e3cff */
[----:B------:R-:W-:Y:S02]  /*0d30*/  @P0 LOP3.LUT R4, R4, R25, RZ, 0x3c, !PT ;  /* 0x0000001904040212 */ /* 0x000fe400078e3cff */
[----:B------:R-:W-:Y:S01]  /*0d40*/  @P0 LOP3.LUT R5, R5, R24, RZ, 0x3c, !PT ;  /* 0x0000001805050212 */ /* 0x000fe200078e3cff */
[----:B------:R-:W-:Y:S06]  /*0d50*/  @P1 BRA `(.L_x_6) ;  /* 0xfffffff400481947 */ /* 0x000fec000383ffff */
[----:B------:R-:W-:-:S05]  /*0d60*/  VIADD R17, R17, 0x1 ;  /* 0x0000000111117836 */ /* 0x000fca0000000000 */
[----:B------:R-:W-:-:S13]  /*0d70*/  ISETP.NE.AND P0, PT, R17, 0x5, PT ;  /* 0x000000051100780c */ /* 0x000fda0003f05270 */
[----:B------:R-:W-:Y:S05]  /*0d80*/  @P0 BRA `(.L_x_7) ;  /* 0xfffffff400300947 */ /* 0x000fea000383ffff */
[----:B------:R0:W-:Y:S01]  /*0d90*/  STG.E.64 desc[UR4][R6.64+0x8], R4 ;  /* 0x0000080406007986 */ /* 0x0001e2000c101b04 */
[----:B------:R-:W-:Y:S01]  /*0da0*/  VIADD R14, R14, 0x1 ;  /* 0x000000010e0e7836 */ /* 0x000fe20000000000 */
[----:B------:R-:W-:Y:S02]  /*0db0*/  LOP3.LUT R11, R13, 0x3, RZ, 0xc0, !PT ;  /* 0x000000030d0b7812 */ /* 0x000fe400078ec0ff */
[----:B------:R0:W-:Y:S02]  /*0dc0*/  STG.E.64 desc[UR4][R6.64+0x10], R2 ;  /* 0x0000100206007986 */ /* 0x0001e4000c101b04 */
[----:B------:R-:W-:Y:S02]  /*0dd0*/  ISETP.GE.U32.AND P0, PT, R14, R11, PT ;  /* 0x0000000b0e00720c */ /* 0x000fe40003f06070 */
[----:B------:R0:W-:Y:S11]  /*0de0*/  STG.E desc[UR4][R6.64+0x4], R15 ;  /* 0x0000040f06007986 */ /* 0x0001f6000c101904 */
[----:B------:R-:W-:Y:S05]  /*0df0*/  @!P0 BRA `(.L_x_8) ;  /* 0xfffffff400048947 */ /* 0x000fea000383ffff */
.L_x_5:
[----:B------:R-:W-:Y:S05]  /*0e00*/  BSYNC.RECONVERGENT B1 ;  /* 0x0000000000017941 */ /* 0x000fea0003800200 */
.L_x_4:
[C---:B------:R-:W-:Y:S01]  /*0e10*/  ISETP.GT.U32.AND P0, PT, R13.reuse, 0x3, PT ;  /* 0x000000030d00780c */ /* 0x040fe20003f04070 */
[----:B------:R-:W-:Y:S01]  /*0e20*/  VIADD R12, R12, 0x1 ;  /* 0x000000010c0c7836 */ /* 0x000fe20000000000 */
[--C-:B------:R-:W-:Y:S02]  /*0e30*/  SHF.R.U64 R13, R13, 0x2, R0.reuse ;  /* 0x000000020d0d7819 */ /* 0x100fe40000001200 */
[----:B------:R-:W-:Y:S02]  /*0e40*/  ISETP.GT.U32.AND.EX P0, PT, R0, RZ, PT, P0 ;  /* 0x000000ff0000720c */ /* 0x000fe40003f04100 */
[----:B------:R-:W-:-:S11]  /*0e50*/  SHF.R.U32.HI R0, RZ, 0x2, R0 ;  /* 0x00000002ff007819 */ /* 0x000fd60000011600 */
[----:B------:R-:W-:Y:S05]  /*0e60*/  @P0 BRA `(.L_x_9) ;  /* 0xfffffff000c80947 */ /* 0x000fea000383ffff */
.L_x_3:
[----:B------:R-:W-:Y:S05]  /*0e70*/  BSYNC.RECONVERGENT B0 ;  /* 0x0000000000007941 */ /* 0x000fea0003800200 */
.L_x_2:
[----:B------:R-:W-:Y:S04]  /*0e80*/  STG.E.64 desc[UR4][R6.64+0x18], RZ ;  /* 0x000018ff06007986 */ /* 0x000fe8000c101b04 */
[----:B------:R-:W-:Y:S04]  /*0e90*/  STG.E desc[UR4][R6.64+0x20], RZ ;  /* 0x000020ff06007986 */ /* 0x000fe8000c101904 */
[----:B------:R-:W-:Y:S01]  /*0ea0*/  STG.E.64 desc[UR4][R6.64+0x28], RZ ;  /* 0x000028ff06007986 */ /* 0x000fe2000c101b04 */
[----:B------:R-:W-:Y:S05]  /*0eb0*/  EXIT ;  /* 0x000000000000794d */ /* 0x000fea0003800000 */
.L_x_10:
        /* <DEDUP_REMOVED lines=12> */
.L_x_62:


//--------------------- .text._Z10popInicialjjPiS_S_ --------------------------
	.section	.text._Z10popInicialjjPiS_S_,"ax",@progbits
	.align	128
        .global         _Z10popInicialjjPiS_S_
        .type           _Z10popInicialjjPiS_S_,@function
        .size           _Z10popInicialjjPiS_S_,(.L_x_63 - _Z10popInicialjjPiS_S_)
        .other          _Z10popInicialjjPiS_S_,@"STO_CUDA_ENTRY STV_DEFAULT"
_Z10popInicialjjPiS_S_:
.text._Z10popInicialjjPiS_S_:
[----:B------:R-:W-:Y:S01]  /*0000*/  LDC R1, c[0x0][0x37c] ;  /* 0x0000df00ff017b82 */ /* 0x000fe20000000800 */
[----:B------:R-:W0:Y:S07]  /*0010*/  S2R R0, SR_TID.X ;  /* 0x0000000000007919 */ /* 0x000e2e0000002100 */
[----:B------:R-:W0:Y:S01]  /*0020*/  S2UR UR4, SR_CTAID.X ;  /* 0x00000000000479c3 */ /* 0x000e220000002500 */
[----:B------:R-:W1:Y:S07]  /*0030*/  LDCU.64 UR8, c[0x0][0x380] ;  /* 0x00007000ff0877ac */ /* 0x000e6e0008000a00 */
[----:B------:R-:W0:Y:S01]  /*0040*/  LDC R5, c[0x0][0x360] ;  /* 0x0000d800ff057b82 */ /* 0x000e220000000800 */
[----:B-1----:R-:W-:Y:S01]  /*0050*/  ISETP.NE.AND P0, PT, RZ, UR9, PT ;  /* 0x00000009ff007c0c */ /* 0x002fe2000bf05270 */
[----:B0-----:R-:W-:-:S05]  /*0060*/  IMAD R0, R5, UR4, R0 ;  /* 0x0000000405007c24 */ /* 0x001fca000f8e0200 */
[----:B------:R-:W-:-:S13]  /*0070*/  ISETP.GE.U32.OR P0, PT, R0, UR8, !P0 ;  /* 0x0000000800007c0c */ /* 0x000fda000c706470 */
[----:B------:R-:W-:Y:S05]  /*0080*/  @P0 EXIT ;  /* 0x000000000000094d */ /* 0x000fea0003800000 */
[----:B------:R-:W0:Y:S01]  /*0090*/  LDCU UR8, c[0x0][0x370] ;  /* 0x00006e00ff0877ac */ /* 0x000e220008000800 */
[----:B------:R-:W-:Y:S01]  /*00a0*/  ULOP3.LUT UR5, UR9, 0x7, URZ, 0xc0, !UPT ;  /* 0x0000000709057892 */ /* 0x000fe2000f8ec0ff */
[----:B------:R-:W1:Y:S03]  /*00b0*/  LDCU.64 UR10, c[0x0][0x358] ;  /* 0x00006b00ff0a77ac */ /* 0x000e660008000a00 */
[----:B------:R-:W-:Y:S02]  /*00c0*/  UIADD3 UR6, UPT, UPT, UR5, -0x1, URZ ;  /* 0xffffffff05067890 */ /* 0x000fe4000fffe0ff */
[----:B------:R-:W-:Y:S02]  /*00d0*/  ULOP3.LUT UR7, UR9, 0x3, URZ, 0xc0, !UPT ;  /* 0x0000000309077892 */ /* 0x000fe4000f8ec0ff */
[----:B------:R-:W-:Y:S02]  /*00e0*/  ULOP3.LUT UR4, UR9, 0xfffffff8, URZ, 0xc0, !UPT ;  /* 0xfffffff809047892 */ /* 0x000fe4000f8ec0ff */
[----:B------:R-:W-:Y:S01]  /*00f0*/  UISETP.GE.U32.AND UP0, UPT, UR6, 0x3, UPT ;  /* 0x000000030600788c */ /* 0x000fe2000bf06070 */
[----:B0-----:R-:W-:-:S10]  /*0100*/  IMAD R5, R5, UR8, RZ ;  /* 0x0000000805057c24 */ /* 0x001fd4000f8e02ff */
.L_x_16:
[----:B0-2---:R-:W0:Y:S01]  /*0110*/  LDC.64 R2, c[0x0][0x380] ;  /* 0x0000e000ff027b82 */ /* 0x005e220000000a00 */
[----:B----4-:R-:W-:Y:S01]  /*0120*/  HFMA2 R13, -RZ, RZ, 0, 0 ;  /* 0x00000000ff0d7431 */ /* 0x010fe200000001ff */
[----:B0-----:R-:W-:Y:S01]  /*0130*/  ISETP.GE.U32.AND P1, PT, R3, 0x8, PT ;  /* 0x000000080300780c */ /* 0x001fe20003f26070 */
[----:B------:R-:W-:Y:S01]  /*0140*/  IMAD R4, R0, R3, RZ ;  /* 0x0000000300047224 */ /* 0x000fe200078e02ff */
[----:B------:R-:W-:-:S04]  /*0150*/  IADD3 R0, PT, PT, R5, R0, RZ ;  /* 0x0000000005007210 */ /* 0x000fc80007ffe0ff */
[----:B------:R-:W-:-:S07]  /*0160*/  ISETP.GE.U32.AND P0, PT, R0, R2, PT ;  /* 0x000000020000720c */ /* 0x000fce0003f06070 */
[----:B---3--:R-:W-:Y:S06]  /*0170*/  @!P1 BRA `(.L_x_11) ;  /* 0x0000000400d49947 */ /* 0x008fec0003800000 */
[----:B------:R-:W-:Y:S02]  /*0180*/  MOV R2, 0x3 ;  /* 0x0000000300027802 */ /* 0x000fe40000000f00 */
[----:B------:R-:W-:-:S07]  /*0190*/  MOV R13, R4 ;  /* 0x00000004000d7202 */ /* 0x000fce0000000f00 */
.L_x_12:
[----:B------:R-:W0:Y:S08]  /*01a0*/  LDC.64 R8, c[0x0][0x398] ;  /* 0x0000e600ff087b82 */ /* 0x000e300000000a00 */
[----:B---3--:R-:W2:Y:S01]  /*01b0*/  LDC.64 R6, c[0x0][0x390] ;  /* 0x0000e400ff067b82 */ /* 0x008ea20000000a00 */
[----:B0-----:R-:W-:-:S06]  /*01c0*/  IMAD.WIDE.U32 R18, R13, 0x4, R8 ;  /* 0x000000040d127825 */ /* 0x001fcc00078e0008 */
[----:B-1----:R-:W3:Y:S01]  /*01d0*/  LDG.E R19, desc[UR10][R18.64] ;  /* 0x0000000a12137981 */ /* 0x002ee2000c1e1900 */
[----:B------:R-:W-:-:S04]  /*01e0*/  IADD3 R12, PT, PT, R2, -0x3, RZ ;  /* 0xfffffffd020c7810 */ /* 0x000fc80007ffe0ff */
[----:B---3--:R-:W-:-:S04]  /*01f0*/  VIMNMX R11, PT, PT, R12, R19, !PT ;  /* 0x000000130c0b7248 */ /* 0x008fc80007fe0100 */
[----:B------:R-:W-:-:S05]  /*0200*/  IADD3 R11, PT, PT, R4, R11, RZ ;  /* 0x0000000b040b7210 */ /* 0x000fca0007ffe0ff */
[--C-:B--2---:R-:W-:Y:S02]  /*0210*/  IMAD.WIDE.U32 R14, R11, 0x4, R6.reuse ;  /* 0x000000040b0e7825 */ /* 0x104fe400078e0006 */
[----:B------:R-:W0:Y:S03]  /*0220*/  LDC.64 R10, c[0x0][0x388] ;  /* 0x0000e200ff0a7b82 */ /* 0x000e260000000a00 */
[----:B------:R-:W2:Y:S01]  /*0230*/  LDG.E R27, desc[UR10][R14.64] ;  /* 0x0000000a0e1b7981 */ /* 0x000ea2000c1e1900 */
[----:B------:R-:W-:-:S04]  /*0240*/  IMAD.WIDE.U32 R16, R13, 0x4, R6 ;  /* 0x000000040d107825 */ /* 0x000fc800078e0006 */
[----:B0-----:R-:W-:-:S05]  /*0250*/  IMAD.WIDE.U32 R22, R13, 0x4, R10 ;  /* 0x000000040d167825 */ /* 0x001fca00078e000a */
[----:B--2---:R0:W-:Y:S04]  /*0260*/  STG.E desc[UR10][R22.64], R27 ;  /* 0x0000001b16007986 */ /* 0x0041e8000c10190a */
[----:B------:R-:W2:Y:S01]  /*0270*/  LDG.E R29, desc[UR10][R16.64] ;  /* 0x0000000a101d7981 */ /* 0x000ea2000c1e1900 */
[----:B------:R-:W-:-:S03]  /*0280*/  IADD3 R26, PT, PT, R13, 0x1, RZ ;  /* 0x000000010d1a7810 */ /* 0x000fc60007ffe0ff */
[----:B------:R-:W-:Y:S02]  /*0290*/  STG.E desc[UR10][R16.64], R27 ;  /* 0x0000001b10007986 */ /* 0x000fe4000c10190a */
[----:B------:R-:W-:Y:S02]  /*02a0*/  IMAD.WIDE.U32 R18, R26, 0x4, R8 ;  /* 0x000000041a127825 */ /* 0x000fe400078e0008 */
[----:B--2---:R1:W-:Y:S04]  /*02b0*/  STG.E desc[UR10][R14.64], R29 ;  /* 0x0000001d0e007986 */ /* 0x0043e8000c10190a */
[----:B------:R-:W2:Y:S02]  /*02c0*/  LDG.E R21, desc[UR10][R18.64] ;  /* 0x0000000a12157981 */ /* 0x000ea4000c1e1900 */
[----:B--2---:R-:W-:-:S13]  /*02d0*/  ISETP.GT.AND P1, PT, R21, R12, PT ;  /* 0x0000000c1500720c */ /* 0x004fda0003f24270 */
[----:B------:R-:W-:-:S04]  /*02e0*/  @!P1 IADD3 R21, PT, PT, R2, -0x2, RZ ;  /* 0xfffffffe02159810 */ /* 0x000fc80007ffe0ff */
[----:B------:R-:W-:-:S05]  /*02f0*/  IADD3 R21, PT, PT, R4, R21, RZ ;  /* 0x0000001504157210 */ /* 0x000fca0007ffe0ff */
[----:B------:R-:W-:-:S05]  /*0300*/  IMAD.WIDE.U32 R20, R21, 0x4, R6 ;  /* 0x0000000415147825 */ /* 0x000fca00078e0006 */
[----:B------:R-:W2:Y:S01]  /*0310*/  LDG.E R12, desc[UR10][R20.64] ;  /* 0x0000000a140c7981 */ /* 0x000ea2000c1e1900 */
[----:B------:R-:W-:-:S04]  /*0320*/  IMAD.WIDE.U32 R24, R26, 0x4, R10 ;  /* 0x000000041a187825 */ /* 0x000fc800078e000a */
[----:B0-----:R-:W-:Y:S01]  /*0330*/  IMAD.WIDE.U32 R22, R26, 0x4, R6 ;  /* 0x000000041a167825 */ /* 0x001fe200078e0006 */
[----:B-1----:R-:W-:Y:S01]  /*0340*/  IADD3 R29, PT, PT, R13, 0x2, RZ ;  /* 0x000000020d1d7810 */ /* 0x002fe20007ffe0ff */
[----:B--2---:R0:W-:Y:S04]  /*0350*/  STG.E desc[UR10][R24.64], R12 ;  /* 0x0000000c18007986 */ /* 0x0041e8000c10190a */
[----:B------:R-:W2:Y:S01]  /*0360*/  LDG.E R27, desc[UR10][R22.64] ;  /* 0x0000000a161b7981 */ /* 0x000ea2000c1e1900 */
[----:B------:R-:W-:-:S03]  /*0370*/  IMAD.WIDE.U32 R14, R29, 0x4, R8 ;  /* 0x000000041d0e7825 */ /* 0x000fc600078e0008 */
[----:B------:R1:W-:Y:S04]  /*0380*/  STG.E desc[UR10][R22.64], R12 ;  /* 0x0000000c16007986 */ /* 0x0003e8000c10190a */
[----:B--2---:R2:W-:Y:S04]  /*0390*/  STG.E desc[UR10][R20.64], R27 ;  /* 0x0000001b14007986 */ /* 0x0045e8000c10190a */
[----:B------:R-:W3:Y:S02]  /*03a0*/  LDG.E R15, desc[UR10][R14.64] ;  /* 0x0000000a0e0f7981 */ /* 0x000ee4000c1e1900 */
[----:B---3--:R-:W-:-:S04]  /*03b0*/  VIADDMNMX R17, R2, 0xffffffff, R15, !PT ;  /* 0xffffffff02117846 */ /* 0x008fc8000780010f */
[----:B------:R-:W-:-:S05]  /*03c0*/  IADD3 R17, PT, PT, R4, R17, RZ ;  /* 0x0000001104117210 */ /* 0x000fca0007ffe0ff */
[----:B------:R-:W-:-:S05]  /*03d0*/  IMAD.WIDE.U32 R16, R17, 0x4, R6 ;  /* 0x0000000411107825 */ /* 0x000fca00078e0006 */
[----:B------:R-:W3:Y:S01]  /*03e0*/  LDG.E R26, desc[UR10][R16.64] ;  /* 0x0000000a101a7981 */ /* 0x000ee2000c1e1900 */
[----:B0-----:R-:W-:-:S04]  /*03f0*/  IMAD.WIDE.U32 R24, R29, 0x4, R10 ;  /* 0x000000041d187825 */ /* 0x001fc800078e000a */
[----:B------:R-:W-:Y:S01]  /*0400*/  IMAD.WIDE.U32 R18, R29, 0x4, R6 ;  /* 0x000000041d127825 */ /* 0x000fe200078e0006 */
[----:B-1----:R-:W-:Y:S01]  /*0410*/  IADD3 R23, PT, PT, R13, 0x3, RZ ;  /* 0x000000030d177810 */ /* 0x002fe20007ffe0ff */
[----:B---3--:R0:W-:Y:S04]  /*0420*/  STG.E desc[UR10][R24.64], R26 ;  /* 0x0000001a18007986 */ /* 0x0081e8000c10190a */
[----:B------:R-:W3:Y:S01]  /*0430*/  LDG.E R29, desc[UR10][R18.64] ;  /* 0x0000000a121d7981 */ /* 0x000ee2000c1e1900 */
[----:B--2---:R-:W-:-:S03]  /*0440*/  IMAD.WIDE.U32 R20, R23, 0x4, R8 ;  /* 0x0000000417147825 */ /* 0x004fc600078e0008 */
[----:B------:R1:W-:Y:S04]  /*0450*/  STG.E desc[UR10][R18.64], R26 ;  /* 0x0000001a12007986 */ /* 0x0003e8000c10190a */
[----:B---3--:R2:W-:Y:S04]  /*0460*/  STG.E desc[UR10][R16.64], R29 ;  /* 0x0000001d10007986 */ /* 0x0085e8000c10190a */
[----:B------:R-:W3:Y:S02]  /*0470*/  LDG.E R21, desc[UR10][R20.64] ;  /* 0x0000000a14157981 */ /* 0x000ee4000c1e1900 */
[----:B---3--:R-:W-:-:S04]  /*0480*/  VIMNMX R15, PT, PT, R21, R2, !PT ;  /* 0x00000002150f7248 */ /* 0x008fc80007fe0100 */
        /* <DEDUP_REMOVED lines=45> */
[----:B---3--:R-:W-:Y:S04]  /*0760*/  STG.E desc[UR10][R24.64], R29 ;  /* 0x0000001d18007986 */ /* 0x008fe8000c10190a */
[----:B------:R-:W3:Y:S01]  /*0770*/  LDG.E R26, desc[UR10][R20.64] ;  /* 0x0000000a141a7981 */ /* 0x000ee2000c1e1900 */
[----:B------:R-:W-:-:S03]  /*0780*/  IMAD.WIDE.U32 R8, R23, 0x4, R8 ;  /* 0x0000000417087825 */ /* 0x000fc600078e0008 */
[----:B------:R0:W-:Y:S04]  /*0790*/  STG.E desc[UR10][R20.64], R29 ;  /* 0x0000001d14007986 */ /* 0x0001e8000c10190a */
[----:B---3--:R3:W-:Y:S04]  /*07a0*/  STG.E desc[UR10][R14.64], R26 ;  /* 0x0000001a0e007986 */ /* 0x0087e8000c10190a */
[----:B------:R-:W4:Y:S01]  /*07b0*/  LDG.E R9, desc[UR10][R8.64] ;  /* 0x0000000a08097981 */ /* 0x000f22000c1e1900 */
[----:B--2---:R-:W-:-:S04]  /*07c0*/  IADD3 R12, PT, PT, R2, 0x4, RZ ;  /* 0x00000004020c7810 */ /* 0x004fc80007ffe0ff */
[----:B----4-:R-:W-:-:S04]  /*07d0*/  VIMNMX R17, PT, PT, R12, R9, !PT ;  /* 0x000000090c117248 */ /* 0x010fc80007fe0100 */
[----:B------:R-:W-:-:S05]  /*07e0*/  IADD3 R17, PT, PT, R4, R17, RZ ;  /* 0x0000001104117210 */ /* 0x000fca0007ffe0ff */
[----:B------:R-:W-:-:S05]  /*07f0*/  IMAD.WIDE.U32 R16, R17, 0x4, R6 ;  /* 0x0000000411107825 */ /* 0x000fca00078e0006 */
[----:B------:R-:W2:Y:S01]  /*0800*/  LDG.E R19, desc[UR10][R16.64] ;  /* 0x0000000a10137981 */ /* 0x000ea2000c1e1900 */
[----:B------:R-:W-:-:S04]  /*0810*/  IMAD.WIDE.U32 R10, R23, 0x4, R10 ;  /* 0x00000004170a7825 */ /* 0x000fc800078e000a */
[----:B------:R-:W-:Y:S01]  /*0820*/  IMAD.WIDE.U32 R6, R23, 0x4, R6 ;  /* 0x0000000417067825 */ /* 0x000fe200078e0006 */
[----:B--2---:R3:W-:Y:S04]  /*0830*/  STG.E desc[UR10][R10.64], R19 ;  /* 0x000000130a007986 */ /* 0x0047e8000c10190a */
[----:B0-----:R-:W2:Y:S01]  /*0840*/  LDG.E R21, desc[UR10][R6.64] ;  /* 0x0000000a06157981 */ /* 0x001ea2000c1e1900 */
[C---:B------:R-:W-:Y:S02]  /*0850*/  IADD3 R8, PT, PT, R2.reuse, 0x5, RZ ;  /* 0x0000000502087810 */ /* 0x040fe40007ffe0ff */
[----:B------:R-:W-:Y:S01]  /*0860*/  IADD3 R2, PT, PT, R2, 0x8, RZ ;  /* 0x0000000802027810 */ /* 0x000fe20007ffe0ff */
[----:B------:R3:W-:Y:S01]  /*0870*/  STG.E desc[UR10][R6.64], R19 ;  /* 0x0000001306007986 */ /* 0x0007e2000c10190a */
[----:B------:R-:W-:-:S02]  /*0880*/  ISETP.NE.AND P1, PT, R8, UR4, PT ;  /* 0x0000000408007c0c */ /* 0x000fc4000bf25270 */
[----:B------:R-:W-:Y:S01]  /*0890*/  IADD3 R13, PT, PT, R13, 0x8, RZ ;  /* 0x000000080d0d7810 */ /* 0x000fe20007ffe0ff */
[----:B--2---:R3:W-:Y:S10]  /*08a0*/  STG.E desc[UR10][R16.64], R21 ;  /* 0x0000001510007986 */ /* 0x0047f4000c10190a */
[----:B------:R-:W-:Y:S05]  /*08b0*/  @P1 BRA `(.L_x_12) ;  /* 0xfffffff800381947 */ /* 0x000fea000383ffff */
[----:B------:R-:W-:-:S07]  /*08c0*/  MOV R13, UR4 ;  /* 0x00000004000d7c02 */ /* 0x000fce0008000f00 */
.L_x_11:
[----:B------:R-:W-:-:S09]  /*08d0*/  UISETP.NE.AND UP1, UPT, UR5, URZ, UPT ;  /* 0x000000ff0500728c */ /* 0x000fd2000bf25270 */
[----:B------:R-:W-:Y:S05]  /*08e0*/  BRA.U !UP1, `(.L_x_13) ;  /* 0x0000000509bc7547 */ /* 0x000fea000b800000 */
[----:B------:R-:W-:Y:S01]  /*08f0*/  UISETP.NE.AND UP1, UPT, UR7, URZ, UPT ;  /* 0x000000ff0700728c */ /* 0x000fe2000bf25270 */
[----:B------:R-:W-:Y:S10]  /*0900*/  BRA.U !UP0, `(.L_x_14) ;  /* 0x0000000108e47547 */ /* 0x000ff4000b800000 */
[----:B------:R-:W0:Y:S01]  /*0910*/  LDC.64 R8, c[0x0][0x398] ;  /* 0x0000e600ff087b82 */ /* 0x000e220000000a00 */
[----:B---3--:R-:W-:-:S07]  /*0920*/  IADD3 R15, PT, PT, R4, R13, RZ ;  /* 0x0000000d040f7210 */ /* 0x008fce0007ffe0ff */
[----:B------:R-:W2:Y:S01]  /*0930*/  LDC.64 R6, c[0x0][0x390] ;  /* 0x0000e400ff067b82 */ /* 0x000ea20000000a00 */
[----:B0-----:R-:W-:-:S06]  /*0940*/  IMAD.WIDE.U32 R20, R15, 0x4, R8 ;  /* 0x000000040f147825 */ /* 0x001fcc00078e0008 */
[----:B-1----:R-:W3:Y:S02]  /*0950*/  LDG.E R20, desc[UR10][R20.64] ;  /* 0x0000000a14147981 */ /* 0x002ee4000c1e1900 */
        /* <DEDUP_REMOVED lines=15> */
[----:B------:R-:W-:-:S04]  /*0a50*/  @!P1 IADD3 R14, PT, PT, R13, 0x1, RZ ;  /* 0x000000010d0e9810 */ /* 0x000fc80007ffe0ff */
        /* <DEDUP_REMOVED lines=21> */
[----:B------:R-:W-:-:S03]  /*0bb0*/  IMAD.WIDE.U32 R8, R25, 0x4, R8 ;  /* 0x0000000419087825 */ /* 0x000fc600078e0008 */
[----:B------:R0:W-:Y:S04]  /*0bc0*/  STG.E desc[UR10][R20.64], R12 ;  /* 0x0000000c14007986 */ /* 0x0001e8000c10190a */
[----:B---3--:R0:W-:Y:S04]  /*0bd0*/  STG.E desc[UR10][R18.64], R2 ;  /* 0x0000000212007986 */ /* 0x0081e8000c10190a */
[----:B------:R-:W3:Y:S02]  /*0be0*/  LDG.E R8, desc[UR10][R8.64] ;  /* 0x0000000a08087981 */ /* 0x000ee4000c1e1900 */
[----:B---3--:R-:W-:-:S04]  /*0bf0*/  VIADDMNMX R15, R13, 0x3, R8, !PT ;  /* 0x000000030d0f7846 */ /* 0x008fc80007800108 */
[----:B------:R-:W-:-:S05]  /*0c00*/  IADD3 R15, PT, PT, R4, R15, RZ ;  /* 0x0000000f040f7210 */ /* 0x000fca0007ffe0ff */
[----:B------:R-:W-:-:S05]  /*0c10*/  IMAD.WIDE.U32 R14, R15, 0x4, R6 ;  /* 0x000000040f0e7825 */ /* 0x000fca00078e0006 */
[----:B------:R-:W3:Y:S01]  /*0c20*/  LDG.E R17, desc[UR10][R14.64] ;  /* 0x0000000a0e117981 */ /* 0x000ee2000c1e1900 */
[----:B------:R-:W-:-:S04]  /*0c30*/  IMAD.WIDE.U32 R10, R25, 0x4, R10 ;  /* 0x00000004190a7825 */ /* 0x000fc800078e000a */
[----:B------:R-:W-:Y:S01]  /*0c40*/  IMAD.WIDE.U32 R6, R25, 0x4, R6 ;  /* 0x0000000419067825 */ /* 0x000fe200078e0006 */
[----:B---3--:R0:W-:Y:S04]  /*0c50*/  STG.E desc[UR10][R10.64], R17 ;  /* 0x000000110a007986 */ /* 0x0081e8000c10190a */
[----:B--2---:R-:W2:Y:S01]  /*0c60*/  LDG.E R23, desc[UR10][R6.64] ;  /* 0x0000000a06177981 */ /* 0x004ea2000c1e1900 */
[----:B------:R-:W-:-:S03]  /*0c70*/  IADD3 R13, PT, PT, R13, 0x4, RZ ;  /* 0x000000040d0d7810 */ /* 0x000fc60007ffe0ff */
[----:B------:R0:W-:Y:S04]  /*0c80*/  STG.E desc[UR10][R6.64], R17 ;  /* 0x0000001106007986 */ /* 0x0001e8000c10190a */
[----:B--2---:R0:W-:Y:S02]  /*0c90*/  STG.E desc[UR10][R14.64], R23 ;  /* 0x000000170e007986 */ /* 0x0041e4000c10190a */
.L_x_14:
[----:B------:R-:W-:Y:S05]  /*0ca0*/  BRA.U !UP1, `(.L_x_13) ;  /* 0x0000000109cc7547 */ /* 0x000fea000b800000 */
[----:B------:R-:W-:Y:S01]  /*0cb0*/  UISETP.NE.AND UP1, UPT, UR7, 0x1, UPT ;  /* 0x000000010700788c */ /* 0x000fe2000bf25270 */
[----:B------:R-:W-:-:S08]  /*0cc0*/  LOP3.LUT P2, RZ, R3, 0x1, RZ, 0xc0, !PT ;  /* 0x0000000103ff7812 */ /* 0x000fd0000784c0ff */
[----:B------:R-:W-:Y:S05]  /*0cd0*/  BRA.U !UP1, `(.L_x_15) ;  /* 0x00000001097c7547 */ /* 0x000fea000b800000 */
[----:B0--3--:R-:W0:Y:S01]  /*0ce0*/  LDC.64 R6, c[0x0][0x398] ;  /* 0x0000e600ff067b82 */ /* 0x009e220000000a00 */
[----:B------:R-:W-:-:S07]  /*0cf0*/  IADD3 R25, PT, PT, R4, R13, RZ ;  /* 0x0000000d04197210 */ /* 0x000fce0007ffe0ff */
        /* <DEDUP_REMOVED lines=13> */
[----:B------:R1:W-:Y:S02]  /*0dd0*/  STG.E desc[UR10][R10.64], R21 ;  /* 0x000000150a007986 */ /* 0x0003e4000c10190a */
[----:B------:R-:W-:Y:S02]  /*0de0*/  IMAD.WIDE.U32 R16, R25, 0x4, R6 ;  /* 0x0000000419107825 */ /* 0x000fe400078e0006 */
[----:B--2---:R2:W-:Y:S04]  /*0df0*/  STG.E desc[UR10][R14.64], R23 ;  /* 0x000000170e007986 */ /* 0x0045e8000c10190a */
[----:B------:R-:W3:Y:S02]  /*0e00*/  LDG.E R6, desc[UR10][R16.64] ;  /* 0x0000000a10067981 */ /* 0x000ee4000c1e1900 */
[----:B---3--:R-:W-:-:S13]  /*0e10*/  ISETP.GT.AND P1, PT, R6, R13, PT ;  /* 0x0000000d0600720c */ /* 0x008fda0003f24270 */
[----:B------:R-:W-:-:S04]  /*0e20*/  @!P1 IADD3 R6, PT, PT, R13, 0x1, RZ ;  /* 0x000000010d069810 */ /* 0x000fc80007ffe0ff */
[----:B------:R-:W-:-:S05]  /*0e30*/  IADD3 R7, PT, PT, R4, R6, RZ ;  /* 0x0000000604077210 */ /* 0x000fca0007ffe0ff */
[----:B------:R-:W-:-:S05]  /*0e40*/  IMAD.WIDE.U32 R6, R7, 0x4, R2 ;  /* 0x0000000407067825 */ /* 0x000fca00078e0002 */
[----:B0-----:R-:W3:Y:S01]  /*0e50*/  LDG.E R19, desc[UR10][R6.64] ;  /* 0x0000000a06137981 */ /* 0x001ee2000c1e1900 */
[----:B------:R-:W-:-:S04]  /*0e60*/  IMAD.WIDE.U32 R8, R25, 0x4, R8 ;  /* 0x0000000419087825 */ /* 0x000fc800078e0008 */
[----:B------:R-:W-:Y:S01]  /*0e70*/  IMAD.WIDE.U32 R2, R25, 0x4, R2 ;  /* 0x0000000419027825 */ /* 0x000fe200078e0002 */
[----:B---3--:R2:W-:Y:S04]  /*0e80*/  STG.E desc[UR10][R8.64], R19 ;  /* 0x0000001308007986 */ /* 0x0085e8000c10190a */
[----:B-1----:R-:W3:Y:S01]  /*0e90*/  LDG.E R11, desc[UR10][R2.64] ;  /* 0x0000000a020b7981 */ /* 0x002ee2000c1e1900 */
[----:B------:R-:W-:-:S03]  /*0ea0*/  IADD3 R13, PT, PT, R13, 0x2, RZ ;  /* 0x000000020d0d7810 */ /* 0x000fc60007ffe0ff */
[----:B------:R2:W-:Y:S04]  /*0eb0*/  STG.E desc[UR10][R2.64], R19 ;  /* 0x0000001302007986 */ /* 0x0005e8000c10190a */
[----:B---3--:R2:W-:Y:S02]  /*0ec0*/  STG.E desc[UR10][R6.64], R11 ;  /* 0x0000000b06007986 */ /* 0x0085e4000c10190a */
.L_x_15:
[----:B------:R-:W-:Y:S05]  /*0ed0*/  @!P2 BRA `(.L_x_13) ;  /* 0x000000000040a947 */ /* 0x000fea0003800000 */
[----:B0-2---:R-:W0:Y:S01]  /*0ee0*/  LDC.64 R2, c[0x0][0x398] ;  /* 0x0000e600ff027b82 */ /* 0x005e220000000a00 */
[----:B---3--:R-:W-:-:S07]  /*0ef0*/  IADD3 R15, PT, PT, R4, R13, RZ ;  /* 0x0000000d040f7210 */ /* 0x008fce0007ffe0ff */
[----:B------:R-:W2:Y:S08]  /*0f00*/  LDC.64 R10, c[0x0][0x390] ;  /* 0x0000e400ff0a7b82 */ /* 0x000eb00000000a00 */
[----:B------:R-:W3:Y:S01]  /*0f10*/  LDC.64 R8, c[0x0][0x388] ;  /* 0x0000e200ff087b82 */ /* 0x000ee20000000a00 */
[----:B0-----:R-:W-:-:S06]  /*0f20*/  IMAD.WIDE.U32 R2, R15, 0x4, R2 ;  /* 0x000000040f027825 */ /* 0x001fcc00078e0002 */
[----:B-1----:R-:W4:Y:S02]  /*0f30*/  LDG.E R2, desc[UR10][R2.64] ;  /* 0x0000000a02027981 */ /* 0x002f24000c1e1900 */
[----:B----4-:R-:W-:-:S04]  /*0f40*/  VIMNMX R13, PT, PT, R2, R13, !PT ;  /* 0x0000000d020d7248 */ /* 0x010fc80007fe0100 */
[----:B------:R-:W-:-:S05]  /*0f50*/  IADD3 R7, PT, PT, R4, R13, RZ ;  /* 0x0000000d04077210 */ /* 0x000fca0007ffe0ff */
[----:B--2---:R-:W-:-:S05]  /*0f60*/  IMAD.WIDE.U32 R6, R7, 0x4, R10 ;  /* 0x0000000407067825 */ /* 0x004fca00078e000a */
[----:B------:R-:W2:Y:S01]  /*0f70*/  LDG.E R13, desc[UR10][R6.64] ;  /* 0x0000000a060d7981 */ /* 0x000ea2000c1e1900 */
[----:B---3--:R-:W-:-:S04]  /*0f80*/  IMAD.WIDE.U32 R8, R15, 0x4, R8 ;  /* 0x000000040f087825 */ /* 0x008fc800078e0008 */
[----:B------:R-:W-:Y:S01]  /*0f90*/  IMAD.WIDE.U32 R10, R15, 0x4, R10 ;  /* 0x000000040f0a7825 */ /* 0x000fe200078e000a */
[----:B--2---:R4:W-:Y:S04]  /*0fa0*/  STG.E desc[UR10][R8.64], R13 ;  /* 0x0000000d08007986 */ /* 0x0049e8000c10190a */
[----:B------:R-:W2:Y:S04]  /*0fb0*/  LDG.E R15, desc[UR10][R10.64] ;  /* 0x0000000a0a0f7981 */ /* 0x000ea8000c1e1900 */
[----:B------:R4:W-:Y:S04]  /*0fc0*/  STG.E desc[UR10][R10.64], R13 ;  /* 0x0000000d0a007986 */ /* 0x0009e8000c10190a */
[----:B--2---:R4:W-:Y:S02]  /*0fd0*/  STG.E desc[UR10][R6.64], R15 ;  /* 0x0000000f06007986 */ /* 0x0049e4000c10190a */
.L_x_13:
[----:B------:R-:W-:Y:S05]  /*0fe0*/  @!P0 BRA `(.L_x_16) ;  /* 0xfffffff000488947 */ /* 0x000fea000383ffff */
[----:B-1----:R-:W-:Y:S05]  /*0ff0*/  EXIT ;  /* 0x000000000000794d */ /* 0x002fea0003800000 */
.L_x_17:
        /* <DEDUP_REMOVED lines=16> */
.L_x_63:


//--------------------- .text._Z13preencheGenesjjPi --------------------------
	.section	.text._Z13preencheGenesjjPi,"ax",@progbits
	.align	128
        .global         _Z13preencheGenesjjPi
        .type           _Z13preencheGenesjjPi,@function
        .size           _Z13preencheGenesjjPi,(.L_x_64 - _Z13preencheGenesjjPi)
        .other          _Z13preencheGenesjjPi,@"STO_CUDA_ENTRY STV_DEFAULT"
_Z13preencheGenesjjPi:
.text._Z13preencheGenesjjPi:
        /* <DEDUP_REMOVED lines=17> */
.L_x_23:
[----:B0-2---:R-:W0:Y:S01]  /*0110*/  LDC.64 R2, c[0x0][0x380] ;  /* 0x0000e000ff027b82 */ /* 0x005e220000000a00 */
[----:B------:R-:W-:Y:S01]  /*0120*/  HFMA2 R7, -RZ, RZ, 0, 0 ;  /* 0x00000000ff077431 */ /* 0x000fe200000001ff */
[----:B0-----:R-:W-:Y:S01]  /*0130*/  ISETP.GE.U32.AND P1, PT, R3, 0x8, PT ;  /* 0x000000080300780c */ /* 0x001fe20003f26070 */
[----:B------:R-:W-:Y:S01]  /*0140*/  IMAD R4, R0, R3, RZ ;  /* 0x0000000300047224 */ /* 0x000fe200078e02ff */
[----:B------:R-:W-:-:S04]  /*0150*/  IADD3 R0, PT, PT, R5, R0, RZ ;  /* 0x0000000005007210 */ /* 0x000fc80007ffe0ff */
[----:B------:R-:W-:-:S07]  /*0160*/  ISETP.GE.U32.AND P0, PT, R0, R2, PT ;  /* 0x000000020000720c */ /* 0x000fce0003f06070 */
[----:B------:R-:W-:Y:S06]  /*0170*/  @!P1 BRA `(.L_x_18) ;  /* 0x0000000000a09947 */ /* 0x000fec0003800000 */
[----:B------:R-:W0:Y:S01]  /*0180*/  LDC.64 R6, c[0x0][0x388] ;  /* 0x0000e200ff067b82 */ /* 0x000e220000000a00 */
[----:B------:R-:W-:Y:S01]  /*0190*/  IMAD.MOV.U32 R2, RZ, RZ, 0x3 ;  /* 0x00000003ff027424 */ /* 0x000fe200078e00ff */
[----:B------:R-:W-:-:S07]  /*01a0*/  MOV R11, R4 ;  /* 0x00000004000b7202 */ /* 0x000fce0000000f00 */
.L_x_19:
[C---:B------:R-:W-:Y:S01]  /*01b0*/  VIADD R15, R11.reuse, 0x1 ;  /* 0x000000010b0f7836 */ /* 0x040fe20000000000 */
[C---:B------:R-:W-:Y:S01]  /*01c0*/  IADD3 R13, PT, PT, R11.reuse, 0x2, RZ ;  /* 0x000000020b0d7810 */ /* 0x040fe20007ffe0ff */
[C-C-:B0-----:R-:W-:Y:S01]  /*01d0*/  IMAD.WIDE.U32 R8, R11.reuse, 0x4, R6.reuse ;  /* 0x000000040b087825 */ /* 0x141fe200078e0006 */
[C---:B------:R-:W-:Y:S02]  /*01e0*/  IADD3 R17, PT, PT, R2.reuse, -0x3, RZ ;  /* 0xfffffffd02117810 */ /* 0x040fe40007ffe0ff */
[----:B------:R-:W-:Y:S01]  /*01f0*/  IADD3 R25, PT, PT, R11, 0x4, RZ ;  /* 0x000000040b197810 */ /* 0x000fe20007ffe0ff */
[C---:B------:R-:W-:Y:S01]  /*0200*/  VIADD R19, R2.reuse, 0xfffffffe ;  /* 0xfffffffe02137836 */ /* 0x040fe20000000000 */
[C---:B------:R-:W-:Y:S01]  /*0210*/  IADD3 R21, PT, PT, R2.reuse, -0x1, RZ ;  /* 0xffffffff02157810 */ /* 0x040fe20007ffe0ff */
[--C-:B------:R-:W-:Y:S01]  /*0220*/  IMAD.WIDE.U32 R14, R15, 0x4, R6.reuse ;  /* 0x000000040f0e7825 */ /* 0x100fe200078e0006 */
[C---:B------:R-:W-:Y:S01]  /*0230*/  IADD3 R18, PT, PT, R11.reuse, 0x6, RZ ;  /* 0x000000060b127810 */ /* 0x040fe20007ffe0ff */
[----:B-1----:R0:W-:Y:S01]  /*0240*/  STG.E desc[UR10][R8.64], R17 ;  /* 0x0000001108007986 */ /* 0x0021e2000c10190a */
[C---:B------:R-:W-:Y:S01]  /*0250*/  IADD3 R22, PT, PT, R11.reuse, 0x7, RZ ;  /* 0x000000070b167810 */ /* 0x040fe20007ffe0ff */
[----:B------:R-:W-:Y:S01]  /*0260*/  VIADD R23, R11, 0x3 ;  /* 0x000000030b177836 */ /* 0x000fe20000000000 */
[C---:B------:R-:W-:Y:S01]  /*0270*/  IADD3 R27, PT, PT, R2.reuse, 0x1, RZ ;  /* 0x00000001021b7810 */ /* 0x040fe20007ffe0ff */
[----:B------:R-:W-:Y:S01]  /*0280*/  IMAD.WIDE.U32 R12, R13, 0x4, R6 ;  /* 0x000000040d0c7825 */ /* 0x000fe200078e0006 */
[----:B------:R1:W-:Y:S01]  /*0290*/  STG.E desc[UR10][R14.64], R19 ;  /* 0x000000130e007986 */ /* 0x0003e2000c10190a */
[----:B------:R-:W-:-:S02]  /*02a0*/  IADD3 R10, PT, PT, R2, 0x2, RZ ;  /* 0x00000002020a7810 */ /* 0x000fc40007ffe0ff */
[----:B------:R-:W-:Y:S01]  /*02b0*/  VIADD R29, R11, 0x5 ;  /* 0x000000050b1d7836 */ /* 0x000fe20000000000 */
[----:B------:R2:W-:Y:S01]  /*02c0*/  STG.E desc[UR10][R12.64], R21 ;  /* 0x000000150c007986 */ /* 0x0005e2000c10190a */
[C---:B------:R-:W-:Y:S01]  /*02d0*/  VIADD R20, R2.reuse, 0x3 ;  /* 0x0000000302147836 */ /* 0x040fe20000000000 */
[----:B------:R-:W-:Y:S01]  /*02e0*/  IADD3 R24, PT, PT, R2, 0x4, RZ ;  /* 0x0000000402187810 */ /* 0x000fe20007ffe0ff */
[----:B0-----:R-:W-:Y:S01]  /*02f0*/  IMAD.WIDE.U32 R8, R23, 0x4, R6 ;  /* 0x0000000417087825 */ /* 0x001fe200078e0006 */
[----:B------:R-:W-:-:S03]  /*0300*/  IADD3 R11, PT, PT, R11, 0x8, RZ ;  /* 0x000000080b0b7810 */ /* 0x000fc60007ffe0ff */
[--C-:B------:R-:W-:Y:S01]  /*0310*/  IMAD.WIDE.U32 R16, R29, 0x4, R6.reuse ;  /* 0x000000041d107825 */ /* 0x100fe200078e0006 */
[----:B------:R0:W-:Y:S03]  /*0320*/  STG.E desc[UR10][R8.64], R2 ;  /* 0x0000000208007986 */ /* 0x0001e6000c10190a */
[----:B-1----:R-:W-:-:S04]  /*0330*/  IMAD.WIDE.U32 R14, R25, 0x4, R6 ;  /* 0x00000004190e7825 */ /* 0x002fc800078e0006 */
[--C-:B--2---:R-:W-:Y:S01]  /*0340*/  IMAD.WIDE.U32 R12, R18, 0x4, R6.reuse ;  /* 0x00000004120c7825 */ /* 0x104fe200078e0006 */
[----:B------:R2:W-:Y:S03]  /*0350*/  STG.E desc[UR10][R14.64], R27 ;  /* 0x0000001b0e007986 */ /* 0x0005e6000c10190a */
[----:B------:R-:W-:Y:S01]  /*0360*/  IMAD.WIDE.U32 R18, R22, 0x4, R6 ;  /* 0x0000000416127825 */ /* 0x000fe200078e0006 */
[----:B------:R2:W-:Y:S03]  /*0370*/  STG.E desc[UR10][R16.64], R10 ;  /* 0x0000000a10007986 */ /* 0x0005e6000c10190a */
[----:B------:R-:W-:Y:S01]  /*0380*/  VIADD R21, R2, 0x5 ;  /* 0x0000000502157836 */ /* 0x000fe20000000000 */
[----:B------:R2:W-:Y:S04]  /*0390*/  STG.E desc[UR10][R12.64], R20 ;  /* 0x000000140c007986 */ /* 0x0005e8000c10190a */
[----:B------:R2:W-:Y:S01]  /*03a0*/  STG.E desc[UR10][R18.64], R24 ;  /* 0x0000001812007986 */ /* 0x0005e2000c10190a */
[----:B------:R-:W-:-:S02]  /*03b0*/  ISETP.NE.AND P1, PT, R21, UR4, PT ;  /* 0x0000000415007c0c */ /* 0x000fc4000bf25270 */
[----:B------:R-:W-:-:S05]  /*03c0*/  IADD3 R21, PT, PT, R2, 0x8, RZ ;  /* 0x0000000802157810 */ /* 0x000fca0007ffe0ff */
[----:B0-----:R-:W-:-:S06]  /*03d0*/  IMAD.MOV.U32 R2, RZ, RZ, R21 ;  /* 0x000000ffff027224 */ /* 0x001fcc00078e0015 */
[----:B--2---:R-:W-:Y:S05]  /*03e0*/  @P1 BRA `(.L_x_19) ;  /* 0xfffffffc00701947 */ /* 0x004fea000383ffff */
[----:B------:R-:W-:-:S07]  /*03f0*/  MOV R7, UR4 ;  /* 0x0000000400077c02 */ /* 0x000fce0008000f00 */
.L_x_18:
[----:B------:R-:W-:-:S09]  /*0400*/  UISETP.NE.AND UP1, UPT, UR5, URZ, UPT ;  /* 0x000000ff0500728c */ /* 0x000fd2000bf25270 */
[----:B------:R-:W-:Y:S05]  /*0410*/  BRA.U !UP1, `(.L_x_20) ;  /* 0x0000000109907547 */ /* 0x000fea000b800000 */
[----:B------:R-:W-:Y:S01]  /*0420*/  UISETP.NE.AND UP1, UPT, UR7, URZ, UPT ;  /* 0x000000ff0700728c */ /* 0x000fe2000bf25270 */
[----:B------:R-:W-:Y:S10]  /*0430*/  BRA.U !UP0, `(.L_x_21) ;  /* 0x0000000108447547 */ /* 0x000ff4000b800000 */
[----:B------:R-:W0:Y:S01]  /*0440*/  LDC.64 R14, c[0x0][0x388] ;  /* 0x0000e200ff0e7b82 */ /* 0x000e220000000a00 */
[----:B------:R-:W-:Y:S02]  /*0450*/  IADD3 R9, PT, PT, R4, R7, RZ ;  /* 0x0000000704097210 */ /* 0x000fe40007ffe0ff */
[----:B------:R-:W-:Y:S02]  /*0460*/  IADD3 R19, PT, PT, R7, 0x2, RZ ;  /* 0x0000000207137810 */ /* 0x000fe40007ffe0ff */
[C---:B------:R-:W-:Y:S01]  /*0470*/  IADD3 R13, PT, PT, R9.reuse, 0x2, RZ ;  /* 0x00000002090d7810 */ /* 0x040fe20007ffe0ff */
[C---:B------:R-:W-:Y:S01]  /*0480*/  VIADD R11, R9.reuse, 0x1 ;  /* 0x00000001090b7836 */ /* 0x040fe20000000000 */
[----:B------:R-:W-:Y:S02]  /*0490*/  IADD3 R17, PT, PT, R9, 0x3, RZ ;  /* 0x0000000309117810 */ /* 0x000fe40007ffe0ff */
[----:B------:R-:W-:Y:S01]  /*04a0*/  IADD3 R21, PT, PT, R7, 0x3, RZ ;  /* 0x0000000307157810 */ /* 0x000fe20007ffe0ff */
[----:B0-----:R-:W-:-:S04]  /*04b0*/  IMAD.WIDE.U32 R8, R9, 0x4, R14 ;  /* 0x0000000409087825 */ /* 0x001fc800078e000e */
[--C-:B------:R-:W-:Y:S01]  /*04c0*/  IMAD.WIDE.U32 R10, R11, 0x4, R14.reuse ;  /* 0x000000040b0a7825 */ /* 0x100fe200078e000e */
[----:B-1----:R0:W-:Y:S03]  /*04d0*/  STG.E desc[UR10][R8.64], R7 ;  /* 0x0000000708007986 */ /* 0x0021e6000c10190a */
[----:B------:R-:W-:-:S04]  /*04e0*/  IMAD.WIDE.U32 R12, R13, 0x4, R14 ;  /* 0x000000040d0c7825 */ /* 0x000fc800078e000e */
[----:B------:R-:W-:-:S04]  /*04f0*/  IMAD.WIDE.U32 R14, R17, 0x4, R14 ;  /* 0x00000004110e7825 */ /* 0x000fc800078e000e */
[C---:B------:R-:W-:Y:S02]  /*0500*/  VIADD R17, R7.reuse, 0x1 ;  /* 0x0000000107117836 */ /* 0x040fe40000000000 */
[----:B0-----:R-:W-:-:S03]  /*0510*/  VIADD R7, R7, 0x4 ;  /* 0x0000000407077836 */ /* 0x001fc60000000000 */
[----:B------:R0:W-:Y:S04]  /*0520*/  STG.E desc[UR10][R10.64], R17 ;  /* 0x000000110a007986 */ /* 0x0001e8000c10190a */
[----:B------:R0:W-:Y:S04]  /*0530*/  STG.E desc[UR10][R12.64], R19 ;  /* 0x000000130c007986 */ /* 0x0001e8000c10190a */
[----:B------:R0:W-:Y:S02]  /*0540*/  STG.E desc[UR10][R14.64], R21 ;  /* 0x000000150e007986 */ /* 0x0001e4000c10190a */
.L_x_21:
[----:B------:R-:W-:Y:S05]  /*0550*/  BRA.U !UP1, `(.L_x_20) ;  /* 0x0000000109407547 */ /* 0x000fea000b800000 */
[----:B------:R-:W-:Y:S01]  /*0560*/  LOP3.LUT P1, RZ, R3, 0x1, RZ, 0xc0, !PT ;  /* 0x0000000103ff7812 */ /* 0x000fe2000782c0ff */
[----:B------:R-:W-:-:S12]  /*0570*/  UISETP.NE.AND UP1, UPT, UR7, 0x1, UPT ;  /* 0x000000010700788c */ /* 0x000fd8000bf25270 */
[----:B0-----:R-:W0:Y:S01]  /*0580*/  @P1 LDC.64 R10, c[0x0][0x388] ;  /* 0x0000e200ff0a1b82 */ /* 0x001e220000000a00 */
[----:B------:R-:W-:Y:S05]  /*0590*/  BRA.U !UP1, `(.L_x_22) ;  /* 0x0000000109247547 */ /* 0x000fea000b800000 */
[----:B------:R-:W2:Y:S01]  /*05a0*/  LDC.64 R2, c[0x0][0x388] ;  /* 0x0000e200ff027b82 */ /* 0x000ea20000000a00 */
[----:B------:R-:W-:Y:S01]  /*05b0*/  IADD3 R9, PT, PT, R4, R7, RZ ;  /* 0x0000000704097210 */ /* 0x000fe20007ffe0ff */
[----:B------:R-:W-:-:S03]  /*05c0*/  VIADD R13, R7, 0x1 ;  /* 0x00000001070d7836 */ /* 0x000fc60000000000 */
[C---:B------:R-:W-:Y:S01]  /*05d0*/  IADD3 R15, PT, PT, R9.reuse, 0x1, RZ ;  /* 0x00000001090f7810 */ /* 0x040fe20007ffe0ff */
[----:B--2---:R-:W-:-:S04]  /*05e0*/  IMAD.WIDE.U32 R8, R9, 0x4, R2 ;  /* 0x0000000409087825 */ /* 0x004fc800078e0002 */
[----:B------:R-:W-:Y:S01]  /*05f0*/  IMAD.WIDE.U32 R2, R15, 0x4, R2 ;  /* 0x000000040f027825 */ /* 0x000fe200078e0002 */
[----:B-1----:R1:W-:Y:S04]  /*0600*/  STG.E desc[UR10][R8.64], R7 ;  /* 0x0000000708007986 */ /* 0x0023e8000c10190a */
[----:B------:R2:W-:Y:S01]  /*0610*/  STG.E desc[UR10][R2.64], R13 ;  /* 0x0000000d02007986 */ /* 0x0005e2000c10190a */
[----:B-1----:R-:W-:-:S07]  /*0620*/  IADD3 R7, PT, PT, R7, 0x2, RZ ;  /* 0x0000000207077810 */ /* 0x002fce0007ffe0ff */
.L_x_22:
[----:B--2---:R-:W-:-:S05]  /*0630*/  @P1 IADD3 R3, PT, PT, R4, R7, RZ ;  /* 0x0000000704031210 */ /* 0x004fca0007ffe0ff */
[----:B0-----:R-:W-:-:S05]  /*0640*/  @P1 IMAD.WIDE.U32 R2, R3, 0x4, R10 ;  /* 0x0000000403021825 */ /* 0x001fca00078e000a */
[----:B-1----:R2:W-:Y:S02]  /*0650*/  @P1 STG.E desc[UR10][R2.64], R7 ;  /* 0x0000000702001986 */ /* 0x0025e4000c10190a */
.L_x_20:
[----:B------:R-:W-:Y:S05]  /*0660*/  @!P0 BRA `(.L_x_23) ;  /* 0xfffffff800a88947 */ /* 0x000fea000383ffff */
[----:B-1----:R-:W-:Y:S05]  /*0670*/  EXIT ;  /* 0x000000000000794d */ /* 0x002fea0003800000 */
.L_x_24:
        /* <DEDUP_REMOVED lines=16> */
.L_x_64:


//--------------------- .text._Z5cruzajjPiS_S_S_S_ --------------------------
	.section	.text._Z5cruzajjPiS_S_S_S_,"ax",@progbits
	.align	128
        .global         _Z5cruzajjPiS_S_S_S_
        .type           _Z5cruzajjPiS_S_S_S_,@function
        .size           _Z5cruzajjPiS_S_S_S_,(.L_x_65 - _Z5cruzajjPiS_S_S_S_)
        .other          _Z5cruzajjPiS_S_S_S_,@"STO_CUDA_ENTRY STV_DEFAULT"
_Z5cruzajjPiS_S_S_S_:
.text._Z5cruzajjPiS_S_S_S_:
[----:B------:R-:W-:Y:S01]  /*0000*/  LDC R1, c[0x0][0x37c] ;  /* 0x0000df00ff017b82 */ /* 0x000fe20000000800 */
[----:B------:R-:W0:Y:S07]  /*0010*/  S2R R2, SR_TID.X ;  /* 0x0000000000027919 */ /* 0x000e2e0000002100 */
[----:B------:R-:W0:Y:S01]  /*0020*/  S2UR UR4, SR_CTAID.X ;  /* 0x00000000000479c3 */ /* 0x000e220000002500 */
[----:B------:R-:W1:Y:S07]  /*0030*/  LDCU UR5, c[0x0][0x380] ;  /* 0x00007000ff0577ac */ /* 0x000e6e0008000800 */
[----:B------:R-:W0:Y:S02]  /*0040*/  LDC R3, c[0x0][0x360] ;  /* 0x0000d800ff037b82 */ /* 0x000e240000000800 */
[----:B0-----:R-:W-:-:S05]  /*0050*/  IMAD R2, R3, UR4, R2 ;  /* 0x0000000403027c24 */ /* 0x001fca000f8e0202 */
[----:B-1----:R-:W-:-:S13]  /*0060*/  ISETP.GE.U32.AND P0, PT, R2, UR5, PT ;  /* 0x0000000502007c0c */ /* 0x002fda000bf06070 */
[----:B------:R-:W-:Y:S05]  /*0070*/  @P0 EXIT ;  /* 0x000000000000094d */ /* 0x000fea0003800000 */
[----:B------:R-:W0:Y:S01]  /*0080*/  LDC R4, c[0x0][0x384] ;  /* 0x0000e100ff047b82 */ /* 0x000e220000000800 */
[----:B------:R-:W1:Y:S01]  /*0090*/  LDCU UR4, c[0x0][0x370] ;  /* 0x00006e00ff0477ac */ /* 0x000e620008000800 */
[----:B------:R-:W2:Y:S01]  /*00a0*/  LDCU.64 UR6, c[0x0][0x358] ;  /* 0x00006b00ff0677ac */ /* 0x000ea20008000a00 */
[----:B-1----:R-:W-:Y:S01]  /*00b0*/  IMAD R3, R3, UR4, RZ ;  /* 0x0000000403037c24 */ /* 0x002fe2000f8e02ff */
[----:B0-----:R-:W-:-:S04]  /*00c0*/  VIMNMX.U32 R4, PT, PT, R4, 0x1, !PT ;  /* 0x0000000104047848 */ /* 0x001fc80007fe0000 */
[C---:B------:R-:W-:Y:S02]  /*00d0*/  LOP3.LUT R0, R4.reuse, 0xfffffffc, RZ, 0xc0, !PT ;  /* 0xfffffffc04007812 */ /* 0x040fe400078ec0ff */
[----:B------:R-:W-:Y:S02]  /*00e0*/  LOP3.LUT R4, R4, 0x3, RZ, 0xc0, !PT ;  /* 0x0000000304047812 */ /* 0x000fe400078ec0ff */
[----:B--2---:R-:W-:-:S07]  /*00f0*/  IADD3 R5, PT, PT, -R0, RZ, RZ ;  /* 0x000000ff00057210 */ /* 0x004fce0007ffe1ff */
.L_x_47:
[----:B01----:R-:W0:Y:S01]  /*0100*/  LDC.64 R12, c[0x0][0x388] ;  /* 0x0000e200ff0c7b82 */ /* 0x003e220000000a00 */
[----:B---3--:R-:W-:Y:S01]  /*0110*/  SHF.L.U32 R7, R2, 0x2, RZ ;  /* 0x0000000202077819 */ /* 0x008fe200000006ff */
[----:B------:R-:W1:Y:S06]  /*0120*/  LDCU UR4, c[0x0][0x384] ;  /* 0x00007080ff0477ac */ /* 0x000e6c0008000800 */
[----:B------:R-:W2:Y:S01]  /*0130*/  LDC.64 R14, c[0x0][0x3a0] ;  /* 0x0000e800ff0e7b82 */ /* 0x000ea20000000a00 */
[----:B0-----:R-:W-:-:S05]  /*0140*/  IMAD.WIDE R12, R7, 0x4, R12 ;  /* 0x00000004070c7825 */ /* 0x001fca00078e020c */
[----:B------:R-:W3:Y:S04]  /*0150*/  LDG.E R18, desc[UR6][R12.64+0x10] ;  /* 0x000010060c127981 */ /* 0x000ee8000c1e1900 */
[----:B------:R-:W4:Y:S01]  /*0160*/  LDG.E R16, desc[UR6][R12.64] ;  /* 0x000000060c107981 */ /* 0x000f22000c1e1900 */
[----:B--2---:R-:W-:-:S03]  /*0170*/  IMAD.WIDE R14, R2, 0x4, R14 ;  /* 0x00000004020e7825 */ /* 0x004fc600078e020e */
[----:B------:R0:W5:Y:S04]  /*0180*/  LDG.E R6, desc[UR6][R12.64+0x20] ;  /* 0x000020060c067981 */ /* 0x000168000c1e1900 */
[----:B------:R0:W5:Y:S04]  /*0190*/  LDG.E R7, desc[UR6][R12.64+0x30] ;  /* 0x000030060c077981 */ /* 0x000168000c1e1900 */
[----:B------:R0:W5:Y:S04]  /*01a0*/  LDG.E R8, desc[UR6][R14.64] ;  /* 0x000000060e087981 */ /* 0x000168000c1e1900 */
[----:B------:R0:W5:Y:S01]  /*01b0*/  LDG.E R9, desc[UR6][R14.64+0x4] ;  /* 0x000004060e097981 */ /* 0x000162000c1e1900 */
[----:B-1----:R-:W-:Y:S01]  /*01c0*/  MOV R27, UR4 ;  /* 0x00000004001b7c02 */ /* 0x002fe20008000f00 */
[----:B------:R-:W-:Y:S03]  /*01d0*/  BSSY.RECONVERGENT B0, `(.L_x_25) ;  /* 0x00000fa000007945 */ /* 0x000fe60003800200 */
[----:B------:R-:W1:Y:S08]  /*01e0*/  I2F.U32.RP R17, R27 ;  /* 0x0000001b00117306 */ /* 0x000e700000209000 */
[----:B-1----:R-:W1:Y:S02]  /*01f0*/  MUFU.RCP R17, R17 ;  /* 0x0000001100117308 */ /* 0x002e640000001000 */
[----:B-1----:R-:W-:-:S06]  /*0200*/  IADD3 R10, PT, PT, R17, 0xffffffe, RZ ;  /* 0x0ffffffe110a7810 */ /* 0x002fcc0007ffe0ff */
[----:B------:R1:W2:Y:S02]  /*0210*/  F2I.FTZ.U32.TRUNC.NTZ R11, R10 ;  /* 0x0000000a000b7305 */ /* 0x0002a4000021f000 */
[----:B-1----:R-:W-:Y:S02]  /*0220*/  HFMA2 R10, -RZ, RZ, 0, 0 ;  /* 0x00000000ff0a7431 */ /* 0x002fe400000001ff */
[----:B--2---:R-:W-:-:S05]  /*0230*/  IMAD R19, R11, R27, RZ ;  /* 0x0000001b0b137224 */ /* 0x004fca00078e02ff */
[----:B------:R-:W-:-:S05]  /*0240*/  IADD3 R19, PT, PT, -R19, RZ, RZ ;  /* 0x000000ff13137210 */ /* 0x000fca0007ffe1ff */
[----:B------:R-:W-:-:S06]  /*0250*/  IMAD.HI.U32 R11, R11, R19, R10 ;  /* 0x000000130b0b7227 */ /* 0x000fcc00078e000a */
[----:B---3--:R-:W-:-:S05]  /*0260*/  IMAD.HI.U32 R11, R11, R18, RZ ;  /* 0x000000120b0b7227 */ /* 0x008fca00078e00ff */
[----:B------:R-:W-:-:S05]  /*0270*/  IADD3 R11, PT, PT, -R11, RZ, RZ ;  /* 0x000000ff0b0b7210 */ /* 0x000fca0007ffe1ff */
[----:B------:R-:W-:-:S05]  /*0280*/  IMAD R26, R27, R11, R18 ;  /* 0x0000000b1b1a7224 */ /* 0x000fca00078e0212 */
[----:B------:R-:W-:-:S13]  /*0290*/  ISETP.GE.U32.AND P0, PT, R26, R27, PT ;  /* 0x0000001b1a00720c */ /* 0x000fda0003f06070 */
[-C--:B------:R-:W-:Y:S02]  /*02a0*/  @P0 IADD3 R26, PT, PT, R26, -R27.reuse, RZ ;  /* 0x8000001b1a1a0210 */ /* 0x080fe40007ffe0ff */
[----:B------:R-:W-:Y:S02]  /*02b0*/  ISETP.NE.U32.AND P0, PT, R27, RZ, PT ;  /* 0x000000ff1b00720c */ /* 0x000fe40003f05070 */
[----:B------:R-:W-:-:S13]  /*02c0*/  ISETP.GE.U32.AND P1, PT, R26, R27, PT ;  /* 0x0000001b1a00720c */ /* 0x000fda0003f26070 */
[-C--:B------:R-:W-:Y:S02]  /*02d0*/  @P1 IADD3 R26, PT, PT, R26, -R27.reuse, RZ ;  /* 0x8000001b1a1a1210 */ /* 0x080fe40007ffe0ff */
[----:B----4-:R-:W-:Y:S02]  /*02e0*/  ISETP.GT.AND P1, PT, R16, 0x1, PT ;  /* 0x000000011000780c */ /* 0x010fe40003f24270 */
[----:B------:R-:W-:-:S11]  /*02f0*/  @!P0 LOP3.LUT R26, RZ, R27, RZ, 0x33, !PT ;  /* 0x0000001bff1a8212 */ /* 0x000fd600078e33ff */
[----:B0-----:R-:W-:Y:S05]  /*0300*/  @P1 BRA `(.L_x_26) ;  /* 0x0000000c00981947 */ /* 0x001fea0003800000 */
[----:B------:R-:W-:Y:S02]  /*0310*/  ISETP.GE.U32.AND P0, PT, R27, 0x4, PT ;  /* 0x000000041b00780c */ /* 0x000fe40003f06070 */
[----:B------:R-:W-:-:S11]  /*0320*/  MOV R14, RZ ;  /* 0x000000ff000e7202 */ /* 0x000fd60000000f00 */
[----:B------:R-:W-:Y:S05]  /*0330*/  @!P0 BRA `(.L_x_27) ;  /* 0x0000000c00248947 */ /* 0x000fea0003800000 */
[----:B------:R-:W-:Y:S01]  /*0340*/  IMAD.MOV R10, RZ, RZ, -R0 ;  /* 0x000000ffff0a7224 */ /* 0x000fe200078e0a00 */
[----:B------:R-:W-:Y:S01]  /*0350*/  MOV R22, R5 ;  /* 0x0000000500167202 */ /* 0x000fe20000000f00 */
[-C--:B------:R-:W-:Y:S02]  /*0360*/  IMAD R25, R2, R27.reuse, 0x3 ;  /* 0x0000000302197424 */ /* 0x080fe400078e021b */
[----:B-----5:R-:W-:Y:S01]  /*0370*/  IMAD R23, R8, R27, 0x3 ;  /* 0x0000000308177424 */ /* 0x020fe200078e021b */
[----:B------:R-:W-:-:S13]  /*0380*/  ISETP.GE.AND P0, PT, R10, RZ, PT ;  /* 0x000000ff0a00720c */ /* 0x000fda0003f06270 */
[----:B------:R-:W-:Y:S05]  /*0390*/  @P0 BRA `(.L_x_28) ;  /* 0x0000000800940947 */ /* 0x000fea0003800000 */
[----:B------:R-:W-:Y:S02]  /*03a0*/  IADD3 R10, PT, PT, -R22, RZ, RZ ;  /* 0x000000ff160a7210 */ /* 0x000fe40007ffe1ff */
[----:B------:R-:W-:Y:S02]  /*03b0*/  PLOP3.LUT P0, PT, PT, PT, PT, 0x80, 0x8 ;  /* 0x000000000008781c */ /* 0x000fe40003f0f070 */
[----:B------:R-:W-:-:S13]  /*03c0*/  ISETP.GT.AND P1, PT, R10, 0xc, PT ;  /* 0x0000000c0a00780c */ /* 0x000fda0003f24270 */
[----:B------:R-:W-:Y:S05]  /*03d0*/  @!P1 BRA `(.L_x_29) ;  /* 0x00000004009c9947 */ /* 0x000fea0003800000 */
[----:B------:R-:W-:-:S13]  /*03e0*/  PLOP3.LUT P0, PT, PT, PT, PT, 0x8, 0x80 ;  /* 0x000000000080781c */ /* 0x000fda0003f0e170 */
.L_x_30:
[----:B0-----:R-:W0:Y:S01]  /*03f0*/  LDC.64 R12, c[0x0][0x390] ;  /* 0x0000e400ff0c7b82 */ /* 0x001e220000000a00 */
[----:B------:R-:W-:-:S07]  /*0400*/  IADD3 R19, PT, PT, R23, -0x3, RZ ;  /* 0xfffffffd17137810 */ /* 0x000fce0007ffe0ff */
[----:B------:R-:W1:Y:S01]  /*0410*/  LDC.64 R10, c[0x0][0x398] ;  /* 0x0000e600ff0a7b82 */ /* 0x000e620000000a00 */
[----:B0-----:R-:W-:-:S05]  /*0420*/  IMAD.WIDE.U32 R18, R19, 0x4, R12 ;  /* 0x0000000413127825 */ /* 0x001fca00078e000c */
[----:B------:R-:W2:Y:S01]  /*0430*/  LDG.E R24, desc[UR6][R18.64] ;  /* 0x0000000612187981 */ /* 0x000ea2000c1e1900 */
[----:B------:R-:W-:Y:S02]  /*0440*/  IADD3 R15, PT, PT, R25, -0x3, RZ ;  /* 0xfffffffd190f7810 */ /* 0x000fe40007ffe0ff */
[----:B------:R-:W-:-:S03]  /*0450*/  IADD3 R17, PT, PT, R23, -0x2, RZ ;  /* 0xfffffffe17117810 */ /* 0x000fc60007ffe0ff */
[----:B-1----:R-:W-:-:S04]  /*0460*/  IMAD.WIDE.U32 R14, R15, 0x4, R10 ;  /* 0x000000040f0e7825 */ /* 0x002fc800078e000a */
[----:B------:R-:W-:Y:S01]  /*0470*/  IMAD.WIDE.U32 R16, R17, 0x4, R12 ;  /* 0x0000000411107825 */ /* 0x000fe200078e000c */
[----:B--2---:R0:W-:Y:S05]  /*0480*/  STG.E desc[UR6][R14.64], R24 ;  /* 0x000000180e007986 */ /* 0x0041ea000c101906 */
[----:B------:R-:W2:Y:S01]  /*0490*/  LDG.E R17, desc[UR6][R16.64] ;  /* 0x0000000610117981 */ /* 0x000ea2000c1e1900 */
[----:B------:R-:W-:Y:S02]  /*04a0*/  IADD3 R29, PT, PT, R25, -0x2, RZ ;  /* 0xfffffffe191d7810 */ /* 0x000fe40007ffe0ff */
[----:B------:R-:W-:-:S03]  /*04b0*/  IADD3 R21, PT, PT, R23, -0x1, RZ ;  /* 0xffffffff17157810 */ /* 0x000fc60007ffe0ff */
[----:B------:R-:W-:-:S04]  /*04c0*/  IMAD.WIDE.U32 R28, R29, 0x4, R10 ;  /* 0x000000041d1c7825 */ /* 0x000fc800078e000a */
[----:B------:R-:W-:Y:S01]  /*04d0*/  IMAD.WIDE.U32 R20, R21, 0x4, R12 ;  /* 0x0000000415147825 */ /* 0x000fe200078e000c */
[----:B--2---:R1:W-:Y:S05]  /*04e0*/  STG.E desc[UR6][R28.64], R17 ;  /* 0x000000111c007986 */ /* 0x0043ea000c101906 */
[----:B------:R-:W2:Y:S01]  /*04f0*/  LDG.E R21, desc[UR6][R20.64] ;  /* 0x0000000614157981 */ /* 0x000ea2000c1e1900 */
[----:B------:R-:W-:-:S05]  /*0500*/  IADD3 R19, PT, PT, R25, -0x1, RZ ;  /* 0xffffffff19137810 */ /* 0x000fca0007ffe0ff */
[----:B0-----:R-:W-:-:S04]  /*0510*/  IMAD.WIDE.U32 R14, R19, 0x4, R10 ;  /* 0x00000004130e7825 */ /* 0x001fc800078e000a */
[----:B------:R-:W-:Y:S01]  /*0520*/  IMAD.WIDE.U32 R18, R23, 0x4, R12 ;  /* 0x0000000417127825 */ /* 0x000fe200078e000c */
[----:B--2---:R0:W-:Y:S04]  /*0530*/  STG.E desc[UR6][R14.64], R21 ;  /* 0x000000150e007986 */ /* 0x0041e8000c101906 */
[----:B------:R2:W3:Y:S01]  /*0540*/  LDG.E R24, desc[UR6][R18.64] ;  /* 0x0000000612187981 */ /* 0x0004e2000c1e1900 */
[----:B-1----:R-:W-:Y:S01]  /*0550*/  IMAD.WIDE.U32 R16, R25, 0x4, R10 ;  /* 0x0000000419107825 */ /* 0x002fe200078e000a */
[----:B--2---:R-:W-:-:S05]  /*0560*/  IADD3 R19, PT, PT, R23, 0x1, RZ ;  /* 0x0000000117137810 */ /* 0x004fca0007ffe0ff */
[----:B0-----:R-:W-:Y:S01]  /*0570*/  IMAD.WIDE.U32 R14, R19, 0x4, R12 ;  /* 0x00000004130e7825 */ /* 0x001fe200078e000c */
[----:B---3--:R-:W-:Y:S04]  /*0580*/  STG.E desc[UR6][R16.64], R24 ;  /* 0x0000001810007986 */ /* 0x008fe8000c101906 */
[----:B------:R-:W2:Y:S01]  /*0590*/  LDG.E R19, desc[UR6][R14.64] ;  /* 0x000000060e137981 */ /* 0x000ea2000c1e1900 */
[----:B------:R-:W-:Y:S01]  /*05a0*/  IADD3 R20, PT, PT, R23, 0x2, RZ ;  /* 0x0000000217147810 */ /* 0x000fe20007ffe0ff */
[----:B------:R-:W-:-:S04]  /*05b0*/  VIADD R29, R25, 0x1 ;  /* 0x00000001191d7836 */ /* 0x000fc80000000000 */
[----:B------:R-:W-:-:S04]  /*05c0*/  IMAD.WIDE.U32 R28, R29, 0x4, R10 ;  /* 0x000000041d1c7825 */ /* 0x000fc800078e000a */
[----:B------:R-:W-:Y:S01]  /*05d0*/  IMAD.WIDE.U32 R20, R20, 0x4, R12 ;  /* 0x0000000414147825 */ /* 0x000fe200078e000c */
[----:B--2---:R0:W-:Y:S05]  /*05e0*/  STG.E desc[UR6][R28.64], R19 ;  /* 0x000000131c007986 */ /* 0x0041ea000c101906 */
[----:B------:R-:W2:Y:S01]  /*05f0*/  LDG.E R20, desc[UR6][R20.64] ;  /* 0x0000000614147981 */ /* 0x000ea2000c1e1900 */
[----:B------:R-:W-:Y:S02]  /*0600*/  IADD3 R18, PT, PT, R25, 0x2, RZ ;  /* 0x0000000219127810 */ /* 0x000fe40007ffe0ff */
[----:B------:R-:W-:-:S03]  /*0610*/  IADD3 R15, PT, PT, R23, 0x3, RZ ;  /* 0x00000003170f7810 */ /* 0x000fc60007ffe0ff */
[----:B0-----:R-:W-:-:S04]  /*0620*/  IMAD.WIDE.U32 R18, R18, 0x4, R10 ;  /* 0x0000000412127825 */ /* 0x001fc800078e000a */
[----:B------:R-:W-:Y:S01]  /*0630*/  IMAD.WIDE.U32 R16, R15, 0x4, R12 ;  /* 0x000000040f107825 */ /* 0x000fe200078e000c */
[----:B--2---:R0:W-:Y:S05]  /*0640*/  STG.E desc[UR6][R18.64], R20 ;  /* 0x0000001412007986 */ /* 0x0041ea000c101906 */
[----:B------:R-:W2:Y:S01]  /*0650*/  LDG.E R17, desc[UR6][R16.64] ;  /* 0x0000000610117981 */ /* 0x000ea2000c1e1900 */
[----:B------:R-:W-:Y:S02]  /*0660*/  IADD3 R15, PT, PT, R25, 0x3, RZ ;  /* 0x00000003190f7810 */ /* 0x000fe40007ffe0ff */
[----:B------:R-:W-:-:S03]  /*0670*/  IADD3 R24, PT, PT, R23, 0x4, RZ ;  /* 0x0000000417187810 */ /* 0x000fc60007ffe0ff */
[----:B------:R-:W-:-:S04]  /*0680*/  IMAD.WIDE.U32 R14, R15, 0x4, R10 ;  /* 0x000000040f0e7825 */ /* 0x000fc800078e000a */
[----:B------:R-:W-:Y:S01]  /*0690*/  IMAD.WIDE.U32 R28, R24, 0x4, R12 ;  /* 0x00000004181c7825 */ /* 0x000fe200078e000c */
[----:B--2---:R1:W-:Y:S04]  /*06a0*/  STG.E desc[UR6][R14.64], R17 ;  /* 0x000000110e007986 */ /* 0x0043e8000c101906 */
[----:B------:R2:W3:Y:S01]  /*06b0*/  LDG.E R24, desc[UR6][R28.64] ;  /* 0x000000061c187981 */ /* 0x0004e2000c1e1900 */
[----:B------:R-:W-:-:S05]  /*06c0*/  IADD3 R21, PT, PT, R25, 0x4, RZ ;  /* 0x0000000419157810 */ /* 0x000fca0007ffe0ff */
[----:B0-----:R-:W-:Y:S01]  /*06d0*/  IMAD.WIDE.U32 R20, R21, 0x4, R10 ;  /* 0x0000000415147825 */ /* 0x001fe200078e000a */
[----:B--2---:R-:W-:-:S05]  /*06e0*/  IADD3 R29, PT, PT, R23, 0x5, RZ ;  /* 0x00000005171d7810 */ /* 0x004fca0007ffe0ff */
[----:B------:R-:W-:Y:S01]  /*06f0*/  IMAD.WIDE.U32 R18, R29, 0x4, R12 ;  /* 0x000000041d127825 */ /* 0x000fe200078e000c */
[----:B---3--:R0:W-:Y:S05]  /*0700*/  STG.E desc[UR6][R20.64], R24 ;  /* 0x0000001814007986 */ /* 0x0081ea000c101906 */
[----:B------:R2:W3:Y:S01]  /*0710*/  LDG.E R18, desc[UR6][R18.64] ;  /* 0x0000000612127981 */ /* 0x0004e2000c1e1900 */
[----:B------:R-:W-:-:S05]  /*0720*/  IADD3 R16, PT, PT, R25, 0x5, RZ ;  /* 0x0000000519107810 */ /* 0x000fca0007ffe0ff */
[----:B-1----:R-:W-:Y:S01]  /*0730*/  IMAD.WIDE.U32 R16, R16, 0x4, R10 ;  /* 0x0000000410107825 */ /* 0x002fe200078e000a */
[----:B--2---:R-:W-:-:S05]  /*0740*/  IADD3 R19, PT, PT, R23, 0x6, RZ ;  /* 0x0000000617137810 */ /* 0x004fca0007ffe0ff */
[----:B------:R-:W-:Y:S01]  /*0750*/  IMAD.WIDE.U32 R14, R19, 0x4, R12 ;  /* 0x00000004130e7825 */ /* 0x000fe200078e000c */
[----:B---3--:R1:W-:Y:S05]  /*0760*/  STG.E desc[UR6][R16.64], R18 ;  /* 0x0000001210007986 */ /* 0x0083ea000c101906 */
[----:B------:R2:W3:Y:S01]  /*0770*/  LDG.E R14, desc[UR6][R14.64] ;  /* 0x000000060e0e7981 */ /* 0x0004e2000c1e1900 */
[----:B------:R-:W-:-:S04]  /*0780*/  VIADD R29, R25, 0x6 ;  /* 0x00000006191d7836 */ /* 0x000fc80000000000 */
[----:B------:R-:W-:Y:S01]  /*0790*/  IMAD.WIDE.U32 R28, R29, 0x4, R10 ;  /* 0x000000041d1c7825 */ /* 0x000fe200078e000a */
[----:B--2---:R-:W-:-:S05]  /*07a0*/  IADD3 R15, PT, PT, R23, 0x7, RZ ;  /* 0x00000007170f7810 */ /* 0x004fca0007ffe0ff */
[----:B0-----:R-:W-:Y:S01]  /*07b0*/  IMAD.WIDE.U32 R20, R15, 0x4, R12 ;  /* 0x000000040f147825 */ /* 0x001fe200078e000c */
[----:B---3--:R0:W-:Y:S05]  /*07c0*/  STG.E desc[UR6][R28.64], R14 ;  /* 0x0000000e1c007986 */ /* 0x0081ea000c101906 */
[----:B------:R-:W2:Y:S01]  /*07d0*/  LDG.E R21, desc[UR6][R20.64] ;  /* 0x0000000614157981 */ /* 0x000ea2000c1e1900 */
[----:B------:R-:W-:Y:S02]  /*07e0*/  IADD3 R19, PT, PT, R25, 0x7, RZ ;  /* 0x0000000719137810 */ /* 0x000fe40007ffe0ff */
[----:B------:R-:W-:-:S03]  /*07f0*/  IADD3 R24, PT, PT, R23, 0x8, RZ ;  /* 0x0000000817187810 */ /* 0x000fc60007ffe0ff */
[----:B-1----:R-:W-:-:S04]  /*0800*/  IMAD.WIDE.U32 R18, R19, 0x4, R10 ;  /* 0x0000000413127825 */ /* 0x002fc800078e000a */
        /* <DEDUP_REMOVED lines=8> */
[----:B------:R-:W2:Y:S01]  /*0890*/  LDG.E R29, desc[UR6][R28.64] ;  /* 0x000000061c1d7981 */ /* 0x000ea2000c1e1900 */
[----:B------:R-:W-:Y:S02]  /*08a0*/  IADD3 R20, PT, PT, R25, 0x9, RZ ;  /* 0x0000000919147810 */ /* 0x000fe40007ffe0ff */
[----:B------:R-:W-:-:S03]  /*08b0*/  IADD3 R17, PT, PT, R23, 0xa, RZ ;  /* 0x0000000a17117810 */ /* 0x000fc60007ffe0ff */
[----:B-1----:R-:W-:-:S04]  /*08c0*/  IMAD.WIDE.U32 R20, R20, 0x4, R10 ;  /* 0x0000000414147825 */ /* 0x002fc800078e000a */
[----:B------:R-:W-:Y:S01]  /*08d0*/  IMAD.WIDE.U32 R18, R17, 0x4, R12 ;  /* 0x0000000411127825 */ /* 0x000fe200078e000c */
[----:B--2---:R1:W-:Y:S05]  /*08e0*/  STG.E desc[UR6][R20.64], R29 ;  /* 0x0000001d14007986 */ /* 0x0043ea000c101906 */
[----:B------:R2:W3:Y:S01]  /*08f0*/  LDG.E R18, desc[UR6][R18.64] ;  /* 0x0000000612127981 */ /* 0x0004e2000c1e1900 */
[----:B------:R-:W-:-:S05]  /*0900*/  IADD3 R17, PT, PT, R25, 0xa, RZ ;  /* 0x0000000a19117810 */ /* 0x000fca0007ffe0ff */
[----:B------:R-:W-:Y:S01]  /*0910*/  IMAD.WIDE.U32 R16, R17, 0x4, R10 ;  /* 0x0000000411107825 */ /* 0x000fe200078e000a */
[----:B--2---:R-:W-:-:S05]  /*0920*/  IADD3 R19, PT, PT, R23, 0xb, RZ ;  /* 0x0000000b17137810 */ /* 0x004fca0007ffe0ff */
[----:B0-----:R-:W-:Y:S01]  /*0930*/  IMAD.WIDE.U32 R14, R19, 0x4, R12 ;  /* 0x00000004130e7825 */ /* 0x001fe200078e000c */
[----:B---3--:R0:W-:Y:S05]  /*0940*/  STG.E desc[UR6][R16.64], R18 ;  /* 0x0000001210007986 */ /* 0x0081ea000c101906 */
[----:B------:R-:W2:Y:S01]  /*0950*/  LDG.E R15, desc[UR6][R14.64] ;  /* 0x000000060e0f7981 */ /* 0x000ea2000c1e1900 */
[----:B------:R-:W-:Y:S01]  /*0960*/  IADD3 R24, PT, PT, R23, 0xc, RZ ;  /* 0x0000000c17187810 */ /* 0x000fe20007ffe0ff */
[----:B------:R-:W-:-:S04]  /*0970*/  VIADD R28, R25, 0xb ;  /* 0x0000000b191c7836 */ /* 0x000fc80000000000 */
[----:B-1----:R-:W-:-:S04]  /*0980*/  IMAD.WIDE.U32 R28, R28, 0x4, R10 ;  /* 0x000000041c1c7825 */ /* 0x002fc800078e000a */
[----:B------:R-:W-:Y:S01]  /*0990*/  IMAD.WIDE.U32 R12, R24, 0x4, R12 ;  /* 0x00000004180c7825 */ /* 0x000fe200078e000c */
[----:B--2---:R0:W-:Y:S05]  /*09a0*/  STG.E desc[UR6][R28.64], R15 ;  /* 0x0000000f1c007986 */ /* 0x0041ea000c101906 */
[----:B------:R-:W2:Y:S01]  /*09b0*/  LDG.E R13, desc[UR6][R12.64] ;  /* 0x000000060c0d7981 */ /* 0x000ea2000c1e1900 */
[----:B------:R-:W-:Y:S02]  /*09c0*/  IADD3 R19, PT, PT, R25, 0xc, RZ ;  /* 0x0000000c19137810 */ /* 0x000fe40007ffe0ff */
[----:B------:R-:W-:Y:S02]  /*09d0*/  IADD3 R22, PT, PT, R22, 0x10, RZ ;  /* 0x0000001016167810 */ /* 0x000fe40007ffe0ff */
[----:B------:R-:W-:Y:S01]  /*09e0*/  IADD3 R23, PT, PT, R23, 0x10, RZ ;  /* 0x0000001017177810 */ /* 0x000fe20007ffe0ff */
[----:B------:R-:W-:Y:S01]  /*09f0*/  IMAD.WIDE.U32 R10, R19, 0x4, R10 ;  /* 0x00000004130a7825 */ /* 0x000fe200078e000a */
[----:B------:R-:W-:-:S02]  /*0a00*/  ISETP.GE.AND P1, PT, R22, -0xc, PT ;  /* 0xfffffff41600780c */ /* 0x000fc40003f26270 */
[----:B------:R-:W-:Y:S02]  /*0a10*/  IADD3 R25, PT, PT, R25, 0x10, RZ ;  /* 0x0000001019197810 */ /* 0x000fe40007ffe0ff */
[----:B--2---:R0:W-:Y:S09]  /*0a20*/  STG.E desc[UR6][R10.64], R13 ;  /* 0x0000000d0a007986 */ /* 0x0041f2000c101906 */
[----:B------:R-:W-:Y:S05]  /*0a30*/  @!P1 BRA `(.L_x_30) ;  /* 0xfffffff8006c9947 */ /* 0x000fea000383ffff */
[----:B------:R-:W-:-:S07]  /*0a40*/  MOV R14, R0 ;  /* 0x00000000000e7202 */ /* 0x000fce0000000f00 */
.L_x_29:
[----:B0-----:R-:W-:-:S04]  /*0a50*/  IADD3 R10, PT, PT, -R22, RZ, RZ ;  /* 0x000000ff160a7210 */ /* 0x001fc80007ffe1ff */
[----:B------:R-:W-:-:S13]  /*0a60*/  ISETP.GT.AND P1, PT, R10, 0x4, PT ;  /* 0x000000040a00780c */ /* 0x000fda0003f24270 */
[----:B------:R-:W-:Y:S05]  /*0a70*/  @!P1 BRA `(.L_x_31) ;  /* 0x0000000000d49947 */ /* 0x000fea0003800000 */
[----:B------:R-:W0:Y:S01]  /*0a80*/  LDC.64 R12, c[0x0][0x390] ;  /* 0x0000e400ff0c7b82 */ /* 0x000e220000000a00 */
[----:B------:R-:W-:-:S07]  /*0a90*/  IADD3 R17, PT, PT, R23, -0x3, RZ ;  /* 0xfffffffd17117810 */ /* 0x000fce0007ffe0ff */
[----:B------:R-:W1:Y:S01]  /*0aa0*/  LDC.64 R10, c[0x0][0x398] ;  /* 0x0000e600ff0a7b82 */ /* 0x000e620000000a00 */
[----:B0-----:R-:W-:-:S05]  /*0ab0*/  IMAD.WIDE.U32 R16, R17, 0x4, R12 ;  /* 0x0000000411107825 */ /* 0x001fca00078e000c */
[----:B------:R-:W2:Y:S01]  /*0ac0*/  LDG.E R24, desc[UR6][R16.64] ;  /* 0x0000000610187981 */ /* 0x000ea2000c1e1900 */
[----:B------:R-:W-:Y:S01]  /*0ad0*/  IADD3 R15, PT, PT, R25, -0x3, RZ ;  /* 0xfffffffd190f7810 */ /* 0x000fe20007ffe0ff */
[----:B------:R-:W-:-:S04]  /*0ae0*/  VIADD R29, R23, 0xfffffffe ;  /* 0xfffffffe171d7836 */ /* 0x000fc80000000000 */
        /* <DEDUP_REMOVED lines=12> */
[C---:B------:R-:W-:Y:S01]  /*0bb0*/  IMAD.WIDE.U32 R16, R23.reuse, 0x4, R12 ;  /* 0x0000000417107825 */ /* 0x040fe200078e000c */
[----:B--2---:R0:W-:Y:S04]  /*0bc0*/  STG.E desc[UR6][R14.64], R19 ;  /* 0x000000130e007986 */ /* 0x0041e8000c101906 */
[----:B------:R-:W2:Y:S01]  /*0bd0*/  LDG.E R24, desc[UR6][R16.64] ;  /* 0x0000000610187981 */ /* 0x000ea2000c1e1900 */
[----:B------:R-:W-:-:S05]  /*0be0*/  IADD3 R28, PT, PT, R23, 0x1, RZ ;  /* 0x00000001171c7810 */ /* 0x000fca0007ffe0ff */
[----:B-1----:R-:W-:-:S04]  /*0bf0*/  IMAD.WIDE.U32 R28, R28, 0x4, R12 ;  /* 0x000000041c1c7825 */ /* 0x002fc800078e000c */
[----:B0-----:R-:W-:-:S05]  /*0c00*/  IMAD.WIDE.U32 R14, R25, 0x4, R10 ;  /* 0x00000004190e7825 */ /* 0x001fca00078e000a */
[----:B--2---:R0:W-:Y:S04]  /*0c10*/  STG.E desc[UR6][R14.64], R24 ;  /* 0x000000180e007986 */ /* 0x0041e8000c101906 */
[----:B------:R-:W2:Y:S01]  /*0c20*/  LDG.E R29, desc[UR6][R28.64] ;  /* 0x000000061c1d7981 */ /* 0x000ea2000c1e1900 */
[----:B------:R-:W-:Y:S02]  /*0c30*/  IADD3 R21, PT, PT, R25, 0x1, RZ ;  /* 0x0000000119157810 */ /* 0x000fe40007ffe0ff */
[----:B------:R-:W-:-:S03]  /*0c40*/  IADD3 R18, PT, PT, R23, 0x2, RZ ;  /* 0x0000000217127810 */ /* 0x000fc60007ffe0ff */
[----:B------:R-:W-:-:S04]  /*0c50*/  IMAD.WIDE.U32 R20, R21, 0x4, R10 ;  /* 0x0000000415147825 */ /* 0x000fc800078e000a */
        /* <DEDUP_REMOVED lines=16> */
[----:B------:R-:W-:Y:S02]  /*0d60*/  PLOP3.LUT P0, PT, PT, PT, PT, 0x8, 0x80 ;  /* 0x000000000080781c */ /* 0x000fe40003f0e170 */
[----:B------:R-:W-:Y:S01]  /*0d70*/  IADD3 R22, PT, PT, R22, 0x8, RZ ;  /* 0x0000000816167810 */ /* 0x000fe20007ffe0ff */
[----:B------:R-:W-:Y:S01]  /*0d80*/  IMAD.WIDE.U32 R10, R19, 0x4, R10 ;  /* 0x00000004130a7825 */ /* 0x000fe200078e000a */
[----:B------:R-:W-:-:S02]  /*0d90*/  MOV R14, R0 ;  /* 0x00000000000e7202 */ /* 0x000fc40000000f00 */
[----:B------:R-:W-:Y:S02]  /*0da0*/  IADD3 R23, PT, PT, R23, 0x8, RZ ;  /* 0x0000000817177810 */ /* 0x000fe40007ffe0ff */
[----:B------:R-:W-:Y:S01]  /*0db0*/  IADD3 R25, PT, PT, R25, 0x8, RZ ;  /* 0x0000000819197810 */ /* 0x000fe20007ffe0ff */
[----:B--2---:R0:W-:Y:S06]  /*0dc0*/  STG.E desc[UR6][R10.64], R13 ;  /* 0x0000000d0a007986 */ /* 0x0041ec000c101906 */
.L_x_31:
[----:B------:R-:W-:-:S13]  /*0dd0*/  ISETP.NE.OR P0, PT, R22, RZ, P0 ;  /* 0x000000ff1600720c */ /* 0x000fda0000705670 */
[----:B------:R-:W-:Y:S05]  /*0de0*/  @!P0 BRA `(.L_x_27) ;  /* 0x0000000000788947 */ /* 0x000fea0003800000 */
.L_x_28:
[----:B01----:R-:W0:Y:S01]  /*0df0*/  LDC.64 R16, c[0x0][0x390] ;  /* 0x0000e400ff107b82 */ /* 0x003e220000000a00 */
        /* <DEDUP_REMOVED lines=10> */
[----:B------:R-:W-:Y:S01]  /*0ea0*/  IADD3 R13, PT, PT, R25, -0x2, RZ ;  /* 0xfffffffe190d7810 */ /* 0x000fe20007ffe0ff */
[----:B------:R-:W-:-:S04]  /*0eb0*/  VIADD R29, R23, 0xffffffff ;  /* 0xffffffff171d7836 */ /* 0x000fc80000000000 */
[----:B------:R-:W-:-:S04]  /*0ec0*/  IMAD.WIDE.U32 R12, R13, 0x4, R10 ;  /* 0x000000040d0c7825 */ /* 0x000fc800078e000a */
[--C-:B------:R-:W-:Y:S01]  /*0ed0*/  IMAD.WIDE.U32 R14, R29, 0x4, R16.reuse ;  /* 0x000000041d0e7825 */ /* 0x100fe200078e0010 */
[----:B--2---:R1:W-:Y:S05]  /*0ee0*/  STG.E desc[UR6][R12.64], R19 ;  /* 0x000000130c007986 */ /* 0x0043ea000c101906 */
[----:B------:R-:W2:Y:S01]  /*0ef0*/  LDG.E R15, desc[UR6][R14.64] ;  /* 0x000000060e0f7981 */ /* 0x000ea2000c1e1900 */
[----:B------:R-:W-:Y:S01]  /*0f00*/  IADD3 R29, PT, PT, R25, -0x1, RZ ;  /* 0xffffffff191d7810 */ /* 0x000fe20007ffe0ff */
[----:B------:R-:W-:-:S04]  /*0f10*/  IMAD.WIDE.U32 R16, R23, 0x4, R16 ;  /* 0x0000000417107825 */ /* 0x000fc800078e0010 */
[----:B------:R-:W-:-:S05]  /*0f20*/  IMAD.WIDE.U32 R28, R29, 0x4, R10 ;  /* 0x000000041d1c7825 */ /* 0x000fca00078e000a */
[----:B--2---:R1:W-:Y:S04]  /*0f30*/  STG.E desc[UR6][R28.64], R15 ;  /* 0x0000000f1c007986 */ /* 0x0043e8000c101906 */
[----:B------:R-:W2:Y:S01]  /*0f40*/  LDG.E R17, desc[UR6][R16.64] ;  /* 0x0000000610117981 */ /* 0x000ea2000c1e1900 */
[----:B------:R-:W-:Y:S01]  /*0f50*/  IMAD.WIDE.U32 R10, R25, 0x4, R10 ;  /* 0x00000004190a7825 */ /* 0x000fe200078e000a */
[----:B------:R-:W-:Y:S02]  /*0f60*/  IADD3 R22, PT, PT, R22, 0x4, RZ ;  /* 0x0000000416167810 */ /* 0x000fe40007ffe0ff */
[----:B------:R-:W-:Y:S02]  /*0f70*/  IADD3 R23, PT, PT, R23, 0x4, RZ ;  /* 0x0000000417177810 */ /* 0x000fe40007ffe0ff */
[----:B------:R-:W-:-:S02]  /*0f80*/  ISETP.NE.AND P0, PT, R22, RZ, PT ;  /* 0x000000ff1600720c */ /* 0x000fc40003f05270 */
[----:B------:R-:W-:Y:S01]  /*0f90*/  IADD3 R25, PT, PT, R25, 0x4, RZ ;  /* 0x0000000419197810 */ /* 0x000fe20007ffe0ff */
[----:B--2---:R1:W-:Y:S10]  /*0fa0*/  STG.E desc[UR6][R10.64], R17 ;  /* 0x000000110a007986 */ /* 0x0043f4000c101906 */
[----:B------:R-:W-:Y:S05]  /*0fb0*/  @P0 BRA `(.L_x_28) ;  /* 0xfffffffc008c0947 */ /* 0x000fea000383ffff */
[----:B------:R-:W-:-:S07]  /*0fc0*/  MOV R14, R0 ;  /* 0x00000000000e7202 */ /* 0x000fce0000000f00 */
.L_x_27:
[----:B------:R-:W-:-:S13]  /*0fd0*/  ISETP.NE.AND P0, PT, R4, RZ, PT ;  /* 0x000000ff0400720c */ /* 0x000fda0003f05270 */
[----:B------:R-:W-:Y:S05]  /*0fe0*/  @!P0 BRA `(.L_x_26) ;  /* 0x0000000000608947 */ /* 0x000fea0003800000 */
[----:B01----:R-:W0:Y:S01]  /*0ff0*/  LDC.64 R10, c[0x0][0x390] ;  /* 0x0000e400ff0a7b82 */ /* 0x003e220000000a00 */
[----:B-----5:R-:W-:-:S07]  /*1000*/  IMAD R19, R8, R27, R14 ;  /* 0x0000001b08137224 */ /* 0x020fce00078e020e */
[----:B------:R-:W1:Y:S01]  /*1010*/  LDC.64 R12, c[0x0][0x398] ;  /* 0x0000e600ff0c7b82 */ /* 0x000e620000000a00 */
[----:B0-----:R-:W-:-:S06]  /*1020*/  IMAD.WIDE.U32 R16, R19, 0x4, R10 ;  /* 0x0000000413107825 */ /* 0x001fcc00078e000a */
[----:B------:R-:W2:Y:S01]  /*1030*/  LDG.E R17, desc[UR6][R16.64] ;  /* 0x0000000610117981 */ /* 0x000ea2000c1e1900 */
[----:B------:R-:W-:Y:S01]  /*1040*/  IMAD R21, R2, R27, R14 ;  /* 0x0000001b02157224 */ /* 0x000fe200078e020e */
[----:B------:R-:W-:-:S03]  /*1050*/  ISETP.NE.AND P0, PT, R4, 0x1, PT ;  /* 0x000000010400780c */ /* 0x000fc60003f05270 */
[----:B-1----:R-:W-:-:S05]  /*1060*/  IMAD.WIDE.U32 R14, R21, 0x4, R12 ;  /* 0x00000004150e7825 */ /* 0x002fca00078e000c */
[----:B--2---:R2:W-:Y:S05]  /*1070*/  STG.E desc[UR6][R14.64], R17 ;  /* 0x000000110e007986 */ /* 0x0045ea000c101906 */
[----:B------:R-:W-:Y:S05]  /*1080*/  @!P0 BRA `(.L_x_26) ;  /* 0x0000000000388947 */ /* 0x000fea0003800000 */
[----:B--2---:R-:W-:-:S05]  /*1090*/  IADD3 R15, PT, PT, R19, 0x1, RZ ;  /* 0x00000001130f7810 */ /* 0x004fca0007ffe0ff */
[----:B------:R-:W-:-:S06]  /*10a0*/  IMAD.WIDE.U32 R14, R15, 0x4, R10 ;  /* 0x000000040f0e7825 */ /* 0x000fcc00078e000a */
[----:B------:R-:W2:Y:S01]  /*10b0*/  LDG.E R15, desc[UR6][R14.64] ;  /* 0x000000060e0f7981 */ /* 0x000ea2000c1e1900 */
[----:B------:R-:W-:Y:S02]  /*10c0*/  IADD3 R17, PT, PT, R21, 0x1, RZ ;  /* 0x0000000115117810 */ /* 0x000fe40007ffe0ff */
[----:B------:R-:W-:-:S03]  /*10d0*/  ISETP.NE.AND P0, PT, R4, 0x2, PT ;  /* 0x000000020400780c */ /* 0x000fc60003f05270 */
[----:B------:R-:W-:-:S05]  /*10e0*/  IMAD.WIDE.U32 R16, R17, 0x4, R12 ;  /* 0x0000000411107825 */ /* 0x000fca00078e000c */
[----:B--2---:R3:W-:Y:S05]  /*10f0*/  STG.E desc[UR6][R16.64], R15 ;  /* 0x0000000f10007986 */ /* 0x0047ea000c101906 */
[----:B------:R-:W-:Y:S05]  /*1100*/  @!P0 BRA `(.L_x_26) ;  /* 0x0000000000188947 */ /* 0x000fea0003800000 */
[----:B------:R-:W-:-:S05]  /*1110*/  IADD3 R19, PT, PT, R19, 0x2, RZ ;  /* 0x0000000213137810 */ /* 0x000fca0007ffe0ff */
[----:B------:R-:W-:-:S06]  /*1120*/  IMAD.WIDE.U32 R10, R19, 0x4, R10 ;  /* 0x00000004130a7825 */ /* 0x000fcc00078e000a */
[----:B------:R-:W2:Y:S01]  /*1130*/  LDG.E R11, desc[UR6][R10.64] ;  /* 0x000000060a0b7981 */ /* 0x000ea2000c1e1900 */
[----:B------:R-:W-:-:S05]  /*1140*/  IADD3 R21, PT, PT, R21, 0x2, RZ ;  /* 0x0000000215157810 */ /* 0x000fca0007ffe0ff */
[----:B------:R-:W-:-:S05]  /*1150*/  IMAD.WIDE.U32 R12, R21, 0x4, R12 ;  /* 0x00000004150c7825 */ /* 0x000fca00078e000c */
[----:B--2---:R4:W-:Y:S02]  /*1160*/  STG.E desc[UR6][R12.64], R11 ;  /* 0x0000000b0c007986 */ /* 0x0049e4000c101906 */
.L_x_26:
[----:B------:R-:W-:Y:S05]  /*1170*/  BSYNC.RECONVERGENT B0 ;  /* 0x0000000000007941 */ /* 0x000fea0003800200 */
.L_x_25:
[----:B------:R-:W-:Y:S01]  /*1180*/  ISETP.GE.U32.AND P0, PT, R27, 0x4, PT ;  /* 0x000000041b00780c */ /* 0x000fe20003f06070 */
[----:B-1----:R-:W-:-:S12]  /*1190*/  IMAD.MOV.U32 R20, RZ, RZ, RZ ;  /* 0x000000ffff147224 */ /* 0x002fd800078e00ff */
[----:B------:R-:W-:Y:S05]  /*11a0*/  @!P0 BRA `(.L_x_32) ;  /* 0x0000000c002c8947 */ /* 0x000fea0003800000 */
[----:B0---4-:R-:W0:Y:S01]  /*11b0*/  LDC.64 R10, c[0x0][0x390] ;  /* 0x0000e400ff0a7b82 */ /* 0x011e220000000a00 */
[----:B------:R-:W-:Y:S01]  /*11c0*/  ISETP.GT.AND P0, PT, R0, RZ, PT ;  /* 0x000000ff0000720c */ /* 0x000fe20003f04270 */
[----:B------:R-:W-:-:S06]  /*11d0*/  UMOV UR4, URZ ;  /* 0x000000ff00047c82 */ /* 0x000fcc0008000000 */
[----:B------:R-:W1:Y:S06]  /*11e0*/  LDC.64 R12, c[0x0][0x398] ;  /* 0x0000e600ff0c7b82 */ /* 0x000e6c0000000a00 */
[----:B------:R-:W-:Y:S05]  /*11f0*/  @!P0 BRA `(.L_x_33) ;  /* 0x0000000800a88947 */ /* 0x000fea0003800000 */
[----:B--2---:R-:W-:Y:S02]  /*1200*/  IADD3 R14, PT, PT, R0, -UR4, RZ ;  /* 0x80000004000e7c10 */ /* 0x004fe4000fffe0ff */
[----:B------:R-:W-:Y:S02]  /*1210*/  PLOP3.LUT P0, PT, PT, PT, PT, 0x80, 0x8 ;  /* 0x000000000008781c */ /* 0x000fe40003f0f070 */
[----:B------:R-:W-:-:S13]  /*1220*/  ISETP.GT.AND P1, PT, R14, 0xc, PT ;  /* 0x0000000c0e00780c */ /* 0x000fda0003f24270 */
[----:B------:R-:W-:Y:S05]  /*1230*/  @!P1 BRA `(.L_x_34) ;  /* 0x0000000400ac9947 */ /* 0x000fea0003800000 */
[----:B---3--:R-:W2:Y:S01]  /*1240*/  LDC.64 R14, c[0x0][0x390] ;  /* 0x0000e400ff0e7b82 */ /* 0x008ea20000000a00 */
[----:B------:R-:W-:Y:S02]  /*1250*/  PLOP3.LUT P0, PT, PT, PT, PT, 0x8, 0x80 ;  /* 0x000000000080781c */ /* 0x000fe40003f0e170 */
[----:B------:R-:W-:-:S05]  /*1260*/  IADD3 R28, PT, PT, R0, -0xc, RZ ;  /* 0xfffffff4001c7810 */ /* 0x000fca0007ffe0ff */
[----:B------:R-:W3:Y:S06]  /*1270*/  LDC.64 R16, c[0x0][0x398] ;  /* 0x0000e600ff107b82 */ /* 0x000eec0000000a00 */
.L_x_35:
[----:B----45:R-:W-:-:S04]  /*1280*/  IMAD R21, R8, R27, UR4 ;  /* 0x0000000408157e24 */ /* 0x030fc8000f8e021b */
[----:B--2---:R-:W-:-:S05]  /*1290*/  IMAD.WIDE.U32 R24, R21, 0x4, R14 ;  /* 0x0000000415187825 */ /* 0x004fca00078e000e */
[----:B------:R-:W2:Y:S01]  /*12a0*/  LDG.E R20, desc[UR6][R24.64] ;  /* 0x0000000618147981 */ /* 0x000ea2000c1e1900 */
[----:B------:R-:W-:Y:S01]  /*12b0*/  IMAD R29, R2, R27, UR4 ;  /* 0x00000004021d7e24 */ /* 0x000fe2000f8e021b */
[----:B------:R-:W-:-:S03]  /*12c0*/  IADD3 R23, PT, PT, R21, 0x1, RZ ;  /* 0x0000000115177810 */ /* 0x000fc60007ffe0ff */
[----:B---3--:R-:W-:-:S05]  /*12d0*/  IMAD.WIDE.U32 R18, R29, 0x4, R16 ;  /* 0x000000041d127825 */ /* 0x008fca00078e0010 */
[----:B--2---:R2:W-:Y:S02]  /*12e0*/  STG.E desc[UR6][R18.64], R20 ;  /* 0x0000001412007986 */ /* 0x0045e4000c101906 */
[----:B--2---:R-:W-:-:S05]  /*12f0*/  IMAD.WIDE.U32 R18, R23, 0x4, R14 ;  /* 0x0000000417127825 */ /* 0x004fca00078e000e */
[----:B------:R-:W2:Y:S01]  /*1300*/  LDG.E R25, desc[UR6][R18.64] ;  /* 0x0000000612197981 */ /* 0x000ea2000c1e1900 */
[----:B------:R-:W-:Y:S02]  /*1310*/  IADD3 R23, PT, PT, R29, 0x1, RZ ;  /* 0x000000011d177810 */ /* 0x000fe40007ffe0ff */
[----:B------:R-:W-:-:S03]  /*1320*/  IADD3 R24, PT, PT, R21, 0x2, RZ ;  /* 0x0000000215187810 */ /* 0x000fc60007ffe0ff */
[----:B------:R-:W-:-:S05]  /*1330*/  IMAD.WIDE.U32 R22, R23, 0x4, R16 ;  /* 0x0000000417167825 */ /* 0x000fca00078e0010 */
[----:B--2---:R2:W-:Y:S02]  /*1340*/  STG.E desc[UR6][R22.64], R25 ;  /* 0x0000001916007986 */ /* 0x0045e4000c101906 */
[----:B--2---:R-:W-:-:S06]  /*1350*/  IMAD.WIDE.U32 R24, R24, 0x4, R14 ;  /* 0x0000000418187825 */ /* 0x004fcc00078e000e */
[----:B------:R-:W2:Y:S01]  /*1360*/  LDG.E R24, desc[UR6][R24.64] ;  /* 0x0000000618187981 */ /* 0x000ea2000c1e1900 */
[----:B------:R-:W-:Y:S02]  /*1370*/  IADD3 R23, PT, PT, R29, 0x2, RZ ;  /* 0x000000021d177810 */ /* 0x000fe40007ffe0ff */
[----:B------:R-:W-:-:S03]  /*1380*/  IADD3 R22, PT, PT, R21, 0x3, RZ ;  /* 0x0000000315167810 */ /* 0x000fc60007ffe0ff */
[----:B------:R-:W-:-:S04]  /*1390*/  IMAD.WIDE.U32 R20, R23, 0x4, R16 ;  /* 0x0000000417147825 */ /* 0x000fc800078e0010 */
[----:B------:R-:W-:Y:S01]  /*13a0*/  IMAD.WIDE.U32 R18, R22, 0x4, R14 ;  /* 0x0000000416127825 */ /* 0x000fe200078e000e */
[----:B------:R-:W-:Y:S01]  /*13b0*/  UIADD3 UR5, UPT, UPT, UR4, 0x4, URZ ;  /* 0x0000000404057890 */ /* 0x000fe2000fffe0ff */
[----:B--2---:R2:W-:Y:S04]  /*13c0*/  STG.E desc[UR6][R20.64], R24 ;  /* 0x0000001814007986 */ /* 0x0045e8000c101906 */
[----:B--2---:R-:W2:Y:S01]  /*13d0*/  LDG.E R20, desc[UR6][R18.64] ;  /* 0x0000000612147981 */ /* 0x004ea2000c1e1900 */
[----:B------:R-:W-:Y:S01]  /*13e0*/  IADD3 R29, PT, PT, R29, 0x3, RZ ;  /* 0x000000031d1d7810 */ /* 0x000fe20007ffe0ff */
[----:B------:R-:W-:-:S04]  /*13f0*/  IMAD R21, R8, R27, UR5 ;  /* 0x0000000508157e24 */ /* 0x000fc8000f8e021b */
[----:B------:R-:W-:-:S04]  /*1400*/  IMAD.WIDE.U32 R22, R29, 0x4, R16 ;  /* 0x000000041d167825 */ /* 0x000fc800078e0010 */
[----:B------:R-:W-:Y:S01]  /*1410*/  IMAD.WIDE.U32 R24, R21, 0x4, R14 ;  /* 0x0000000415187825 */ /* 0x000fe200078e000e */
[----:B--2---:R2:W-:Y:S05]  /*1420*/  STG.E desc[UR6][R22.64], R20 ;  /* 0x0000001416007986 */ /* 0x0045ea000c101906 */
[----:B------:R-:W3:Y:S01]  /*1430*/  LDG.E R25, desc[UR6][R24.64] ;  /* 0x0000000618197981 */ /* 0x000ee2000c1e1900 */
[----:B------:R-:W-:-:S04]  /*1440*/  IMAD R29, R2, R27, UR5 ;  /* 0x00000005021d7e24 */ /* 0x000fc8000f8e021b */
[----:B------:R-:W-:Y:S01]  /*1450*/  IMAD.WIDE.U32 R18, R29, 0x4, R16 ;  /* 0x000000041d127825 */ /* 0x000fe200078e0010 */
[----:B--2---:R-:W-:-:S04]  /*1460*/  IADD3 R23, PT, PT, R21, 0x1, RZ ;  /* 0x0000000115177810 */ /* 0x004fc80007ffe0ff */
[----:B---3--:R2:W-:Y:S02]  /*1470*/  STG.E desc[UR6][R18.64], R25 ;  /* 0x0000001912007986 */ /* 0x0085e4000c101906 */
[----:B--2---:R-:W-:-:S06]  /*1480*/  IMAD.WIDE.U32 R18, R23, 0x4, R14 ;  /* 0x0000000417127825 */ /* 0x004fcc00078e000e */
[----:B------:R-:W2:Y:S01]  /*1490*/  LDG.E R19, desc[UR6][R18.64] ;  /* 0x0000000612137981 */ /* 0x000ea2000c1e1900 */
[----:B------:R-:W-:Y:S01]  /*14a0*/  IADD3 R23, PT, PT, R29, 0x1, RZ ;  /* 0x000000011d177810 */ /* 0x000fe20007ffe0ff */
[----:B------:R-:W-:-:S04]  /*14b0*/  VIADD R24, R21, 0x2 ;  /* 0x0000000215187836 */ /* 0x000fc80000000000 */
[----:B------:R-:W-:-:S04]  /*14c0*/  IMAD.WIDE.U32 R22, R23, 0x4, R16 ;  /* 0x0000000417167825 */ /* 0x000fc800078e0010 */
[----:B------:R-:W-:Y:S01]  /*14d0*/  IMAD.WIDE.U32 R24, R24, 0x4, R14 ;  /* 0x0000000418187825 */ /* 0x000fe200078e000e */
[----:B--2---:R2:W-:Y:S05]  /*14e0*/  STG.E desc[UR6][R22.64], R19 ;  /* 0x0000001316007986 */ /* 0x0045ea000c101906 */
[----:B------:R-:W3:Y:S01]  /*14f0*/  LDG.E R24, desc[UR6][R24.64] ;  /* 0x0000000618187981 */ /* 0x000ee2000c1e1900 */
[----:B------:R-:W-:Y:S02]  /*1500*/  IADD3 R20, PT, PT, R29, 0x2, RZ ;  /* 0x000000021d147810 */ /* 0x000fe40007ffe0ff */
[----:B--2---:R-:W-:-:S03]  /*1510*/  IADD3 R23, PT, PT, R21, 0x3, RZ ;  /* 0x0000000315177810 */ /* 0x004fc60007ffe0ff */
[----:B------:R-:W-:-:S04]  /*1520*/  IMAD.WIDE.U32 R20, R20, 0x4, R16 ;  /* 0x0000000414147825 */ /* 0x000fc800078e0010 */
[----:B------:R-:W-:Y:S01]  /*1530*/  IMAD.WIDE.U32 R18, R23, 0x4, R14 ;  /* 0x0000000417127825 */ /* 0x000fe200078e000e */
[----:B------:R-:W-:Y:S01]  /*1540*/  UIADD3 UR5, UPT, UPT, UR4, 0x8, URZ ;  /* 0x0000000804057890 */ /* 0x000fe2000fffe0ff */
[----:B---3--:R2:W-:Y:S04]  /*1550*/  STG.E desc[UR6][R20.64], R24 ;  /* 0x0000001814007986 */ /* 0x0085e8000c101906 */
        /* <DEDUP_REMOVED lines=13> */
[----:B------:R-:W-:Y:S02]  /*1630*/  IADD3 R23, PT, PT, R29, 0x1, RZ ;  /* 0x000000011d177810 */ /* 0x000fe40007ffe0ff */
[----:B------:R-:W-:-:S03]  /*1640*/  IADD3 R24, PT, PT, R21, 0x2, RZ ;  /* 0x0000000215187810 */ /* 0x000fc60007ffe0ff */
        /* <DEDUP_REMOVED lines=30> */
[----:B------:R-:W-:-:S03]  /*1830*/  IADD3 R21, PT, PT, R21, 0x3, RZ ;  /* 0x0000000315157810 */ /* 0x000fc60007ffe0ff */
[----:B--2---:R-:W-:-:S04]  /*1840*/  IMAD.WIDE.U32 R18, R20, 0x4, R16 ;  /* 0x0000000414127825 */ /* 0x004fc800078e0010 */
[----:B------:R-:W-:Y:S01]  /*1850*/  IMAD.WIDE.U32 R20, R21, 0x4, R14 ;  /* 0x0000000415147825 */ /* 0x000fe200078e000e */
[----:B---3--:R4:W-:Y:S04]  /*1860*/  STG.E desc[UR6][R18.64], R24 ;  /* 0x0000001812007986 */ /* 0x0089e8000c101906 */
[----:B------:R2:W3:Y:S01]  /*1870*/  LDG.E R25, desc[UR6][R20.64] ;  /* 0x0000000614197981 */ /* 0x0004e2000c1e1900 */
[----:B------:R-:W-:Y:S01]  /*1880*/  IADD3 R29, PT, PT, R29, 0x3, RZ ;  /* 0x000000031d1d7810 */ /* 0x000fe20007ffe0ff */
[----:B------:R-:W-:-:S06]  /*1890*/  UIADD3 UR4, UPT, UPT, UR4, 0x10, URZ ;  /* 0x0000001004047890 */ /* 0x000fcc000fffe0ff */
[----:B------:R-:W-:Y:S01]  /*18a0*/  ISETP.LE.AND P1, PT, R28, UR4, PT ;  /* 0x000000041c007c0c */ /* 0x000fe2000bf23270 */
[----:B--2---:R-:W-:-:S05]  /*18b0*/  IMAD.WIDE.U32 R20, R29, 0x4, R16 ;  /* 0x000000041d147825 */ /* 0x004fca00078e0010 */
[----:B---3--:R4:W-:Y:S07]  /*18c0*/  STG.E desc[UR6][R20.64], R25 ;  /* 0x0000001914007986 */ /* 0x0089ee000c101906 */
[----:B------:R-:W-:Y:S05]  /*18d0*/  @!P1 BRA `(.L_x_35) ;  /* 0xfffffff800689947 */ /* 0x000fea000383ffff */
[----:B----4-:R-:W-:-:S07]  /*18e0*/  MOV R20, R0 ;  /* 0x0000000000147202 */ /* 0x010fce0000000f00 */
.L_x_34:
[----:B------:R-:W-:-:S04]  /*18f0*/  IADD3 R14, PT, PT, R0, -UR4, RZ ;  /* 0x80000004000e7c10 */ /* 0x000fc8000fffe0ff */
[----:B------:R-:W-:-:S13]  /*1900*/  ISETP.GT.AND P1, PT, R14, 0x4, PT ;  /* 0x000000040e00780c */ /* 0x000fda0003f24270 */
[----:B------:R-:W-:Y:S05]  /*1910*/  @!P1 BRA `(.L_x_36) ;  /* 0x0000000000d89947 */ /* 0x000fea0003800000 */
[----:B---3--:R-:W2:Y:S01]  /*1920*/  LDC.64 R16, c[0x0][0x390] ;  /* 0x0000e400ff107b82 */ /* 0x008ea20000000a00 */
[----:B-----5:R-:W-:-:S04]  /*1930*/  IMAD R25, R8, R27, UR4 ;  /* 0x0000000408197e24 */ /* 0x020fc8000f8e021b */
[----:B--2---:R-:W-:-:S05]  /*1940*/  IMAD.WIDE.U32 R14, R25, 0x4, R16 ;  /* 0x00000004190e7825 */ /* 0x004fca00078e0010 */
[----:B------:R2:W3:Y:S01]  /*1950*/  LDG.E R28, desc[UR6][R14.64] ;  /* 0x000000060e1c7981 */ /* 0x0004e2000c1e1900 */
[----:B------:R-:W-:Y:S01]  /*1960*/  IMAD R29, R2, R27, UR4 ;  /* 0x00000004021d7e24 */ /* 0x000fe2000f8e021b */
[----:B------:R-:W-:-:S05]  /*1970*/  IADD3 R19, PT, PT, R25, 0x1, RZ ;  /* 0x0000000119137810 */ /* 0x000fca0007ffe0ff */
[----:B------:R-:W-:Y:S01]  /*1980*/  IMAD.WIDE.U32 R18, R19, 0x4, R16 ;  /* 0x0000000413127825 */ /* 0x000fe200078e0010 */
[----:B--2---:R-:W2:Y:S03]  /*1990*/  LDC.64 R14, c[0x0][0x398] ;  /* 0x0000e600ff0e7b82 */ /* 0x004ea60000000a00 */
[----:B--2---:R-:W-:-:S05]  /*19a0*/  IMAD.WIDE.U32 R22, R29, 0x4, R14 ;  /* 0x000000041d167825 */ /* 0x004fca00078e000e */
[----:B---3--:R2:W-:Y:S04]  /*19b0*/  STG.E desc[UR6][R22.64], R28 ;  /* 0x0000001c16007986 */ /* 0x0085e8000c101906 */
[----:B------:R3:W4:Y:S01]  /*19c0*/  LDG.E R24, desc[UR6][R18.64] ;  /* 0x0000000612187981 */ /* 0x000722000c1e1900 */
[----:B------:R-:W-:-:S05]  /*19d0*/  IADD3 R21, PT, PT, R29, 0x1, RZ ;  /* 0x000000011d157810 */ /* 0x000fca0007ffe0ff */
[----:B------:R-:W-:Y:S01]  /*19e0*/  IMAD.WIDE.U32 R20, R21, 0x4, R14 ;  /* 0x0000000415147825 */ /* 0x000fe200078e000e */
[----:B---3--:R-:W-:-:S05]  /*19f0*/  IADD3 R19, PT, PT, R25, 0x2, RZ ;  /* 0x0000000219137810 */ /* 0x008fca0007ffe0ff */
[----:B------:R-:W-:Y:S01]  /*1a00*/  IMAD.WIDE.U32 R18, R19, 0x4, R16 ;  /* 0x0000000413127825 */ /* 0x000fe200078e0010 */
[----:B----4-:R3:W-:Y:S05]  /*1a10*/  STG.E desc[UR6][R20.64], R24 ;  /* 0x0000001814007986 */ /* 0x0107ea000c101906 */
[----:B------:R-:W4:Y:S01]  /*1a20*/  LDG.E R19, desc[UR6][R18.64] ;  /* 0x0000000612137981 */ /* 0x000f22000c1e1900 */
[----:B--2---:R-:W-:-:S04]  /*1a30*/  VIADD R23, R25, 0x3 ;  /* 0x0000000319177836 */ /* 0x004fc80000000000 */
[----:B------:R-:W-:Y:S01]  /*1a40*/  IMAD.WIDE.U32 R22, R23, 0x4, R16 ;  /* 0x0000000417167825 */ /* 0x000fe200078e0010 */
[----:B---3--:R-:W-:-:S05]  /*1a50*/  IADD3 R21, PT, PT, R29, 0x2, RZ ;  /* 0x000000021d157810 */ /* 0x008fca0007ffe0ff */
[----:B------:R-:W-:-:S05]  /*1a60*/  IMAD.WIDE.U32 R24, R21, 0x4, R14 ;  /* 0x0000000415187825 */ /* 0x000fca00078e000e */
[----:B----4-:R2:W-:Y:S04]  /*1a70*/  STG.E desc[UR6][R24.64], R19 ;  /* 0x0000001318007986 */ /* 0x0105e8000c101906 */
[----:B------:R-:W3:Y:S01]  /*1a80*/  LDG.E R23, desc[UR6][R22.64] ;  /* 0x0000000616177981 */ /* 0x000ee2000c1e1900 */
[----:B------:R-:W-:Y:S01]  /*1a90*/  UIADD3 UR5, UPT, UPT, UR4, 0x4, URZ ;  /* 0x0000000404057890 */ /* 0x000fe2000fffe0ff */
[----:B------:R-:W-:-:S05]  /*1aa0*/  IADD3 R28, PT, PT, R29, 0x3, RZ ;  /* 0x000000031d1c7810 */ /* 0x000fca0007ffe0ff */
[----:B------:R-:W-:Y:S02]  /*1ab0*/  IMAD R29, R8, R27, UR5 ;  /* 0x00000005081d7e24 */ /* 0x000fe4000f8e021b */
[----:B------:R-:W-:-:S04]  /*1ac0*/  IMAD.WIDE.U32 R20, R28, 0x4, R14 ;  /* 0x000000041c147825 */ /* 0x000fc800078e000e */
[C---:B--2---:R-:W-:Y:S01]  /*1ad0*/  IMAD.WIDE.U32 R18, R29.reuse, 0x4, R16 ;  /* 0x000000041d127825 */ /* 0x044fe200078e0010 */
        /* <DEDUP_REMOVED lines=13> */
[----:B------:R3:W4:Y:S01]  /*1bb0*/  LDG.E R23, desc[UR6][R18.64] ;  /* 0x0000000612177981 */ /* 0x000722000c1e1900 */
[----:B------:R-:W-:-:S05]  /*1bc0*/  IADD3 R29, PT, PT, R29, 0x3, RZ ;  /* 0x000000031d1d7810 */ /* 0x000fca0007ffe0ff */
[----:B------:R-:W-:Y:S01]  /*1bd0*/  IMAD.WIDE.U32 R16, R29, 0x4, R16 ;  /* 0x000000041d107825 */ /* 0x000fe200078e0010 */
[----:B---3--:R-:W-:-:S05]  /*1be0*/  IADD3 R19, PT, PT, R28, 0x2, RZ ;  /* 0x000000021c137810 */ /* 0x008fca0007ffe0ff */
[----:B------:R-:W-:-:S05]  /*1bf0*/  IMAD.WIDE.U32 R18, R19, 0x4, R14 ;  /* 0x0000000413127825 */ /* 0x000fca00078e000e */
[----:B----4-:R4:W-:Y:S04]  /*1c00*/  STG.E desc[UR6][R18.64], R23 ;  /* 0x0000001712007986 */ /* 0x0109e8000c101906 */
[----:B------:R-:W3:Y:S01]  /*1c10*/  LDG.E R17, desc[UR6][R16.64] ;  /* 0x0000000610117981 */ /* 0x000ee2000c1e1900 */
[----:B------:R-:W-:Y:S01]  /*1c20*/  IADD3 R25, PT, PT, R28, 0x3, RZ ;  /* 0x000000031c197810 */ /* 0x000fe20007ffe0ff */
[----:B------:R-:W-:Y:S01]  /*1c30*/  UIADD3 UR4, UPT, UPT, UR4, 0x8, URZ ;  /* 0x0000000804047890 */ /* 0x000fe2000fffe0ff */
[----:B------:R-:W-:Y:S02]  /*1c40*/  PLOP3.LUT P0, PT, PT, PT, PT, 0x8, 0x80 ;  /* 0x000000000080781c */ /* 0x000fe40003f0e170 */
[----:B--2---:R-:W-:Y:S01]  /*1c50*/  MOV R20, R0 ;  /* 0x0000000000147202 */ /* 0x004fe20000000f00 */
[----:B------:R-:W-:-:S05]  /*1c60*/  IMAD.WIDE.U32 R14, R25, 0x4, R14 ;  /* 0x00000004190e7825 */ /* 0x000fca00078e000e */
[----:B---3--:R4:W-:Y:S05]  /*1c70*/  STG.E desc[UR6][R14.64], R17 ;  /* 0x000000110e007986 */ /* 0x0089ea000c101906 */
.L_x_36:
[----:B------:R-:W-:-:S13]  /*1c80*/  ISETP.NE.OR P0, PT, R0, UR4, P0 ;  /* 0x0000000400007c0c */ /* 0x000fda0008705670 */
[----:B------:R-:W-:Y:S05]  /*1c90*/  @!P0 BRA `(.L_x_32) ;  /* 0x0000000000708947 */ /* 0x000fea0003800000 */
.L_x_33:
[----:B-----5:R-:W-:-:S04]  /*1ca0*/  IMAD R29, R8, R27, UR4 ;  /* 0x00000004081d7e24 */ /* 0x020fc8000f8e021b */
[----:B01234-:R-:W-:-:S05]  /*1cb0*/  IMAD.WIDE.U32 R16, R29, 0x4, R10 ;  /* 0x000000041d107825 */ /* 0x01ffca00078e000a */
[----:B------:R-:W2:Y:S01]  /*1cc0*/  LDG.E R24, desc[UR6][R16.64] ;  /* 0x0000000610187981 */ /* 0x000ea2000c1e1900 */
[----:B------:R-:W-:Y:S01]  /*1cd0*/  IMAD R25, R2, R27, UR4 ;  /* 0x0000000402197e24 */ /* 0x000fe2000f8e021b */
[----:B------:R-:W-:-:S03]  /*1ce0*/  IADD3 R23, PT, PT, R29, 0x1, RZ ;  /* 0x000000011d177810 */ /* 0x000fc60007ffe0ff */
[----:B-1----:R-:W-:-:S04]  /*1cf0*/  IMAD.WIDE.U32 R14, R25, 0x4, R12 ;  /* 0x00000004190e7825 */ /* 0x002fc800078e000c */
[----:B------:R-:W-:Y:S01]  /*1d00*/  IMAD.WIDE.U32 R22, R23, 0x4, R10 ;  /* 0x0000000417167825 */ /* 0x000fe200078e000a */
[----:B--2---:R0:W-:Y:S04]  /*1d10*/  STG.E desc[UR6][R14.64], R24 ;  /* 0x000000180e007986 */ /* 0x0041e8000c101906 */
        /* <DEDUP_REMOVED lines=9> */
[----:B------:R-:W-:-:S04]  /*1db0*/  IMAD.WIDE.U32 R16, R17, 0x4, R12 ;  /* 0x0000000411107825 */ /* 0x000fc800078e000c */
[----:B0-----:R-:W-:Y:S01]  /*1dc0*/  IMAD.WIDE.U32 R14, R29, 0x4, R10 ;  /* 0x000000041d0e7825 */ /* 0x001fe200078e000a */
[----:B--2---:R1:W-:Y:S05]  /*1dd0*/  STG.E desc[UR6][R16.64], R19 ;  /* 0x0000001310007986 */ /* 0x0043ea000c101906 */
[----:B------:R-:W2:Y:S01]  /*1de0*/  LDG.E R15, desc[UR6][R14.64] ;  /* 0x000000060e0f7981 */ /* 0x000ea2000c1e1900 */
[----:B------:R-:W-:Y:S01]  /*1df0*/  IADD3 R23, PT, PT, R25, 0x3, RZ ;  /* 0x0000000319177810 */ /* 0x000fe20007ffe0ff */
[----:B------:R-:W-:-:S04]  /*1e00*/  UIADD3 UR4, UPT, UPT, UR4, 0x4, URZ ;  /* 0x0000000404047890 */ /* 0x000fc8000fffe0ff */
[----:B------:R-:W-:Y:S02]  /*1e10*/  IMAD.WIDE.U32 R22, R23, 0x4, R12 ;  /* 0x0000000417167825 */ /* 0x000fe400078e000c */
[----:B------:R-:W-:-:S03]  /*1e20*/  ISETP.NE.AND P0, PT, R0, UR4, PT ;  /* 0x0000000400007c0c */ /* 0x000fc6000bf05270 */
[----:B--2---:R1:W-:Y:S10]  /*1e30*/  STG.E desc[UR6][R22.64], R15 ;  /* 0x0000000f16007986 */ /* 0x0043f4000c101906 */
[----:B------:R-:W-:Y:S05]  /*1e40*/  @P0 BRA `(.L_x_33) ;  /* 0xfffffffc00940947 */ /* 0x000fea000383ffff */
[----:B-1----:R-:W-:-:S07]  /*1e50*/  MOV R20, R0 ;  /* 0x0000000000147202 */ /* 0x002fce0000000f00 */
.L_x_32:
[----:B------:R-:W-:-:S13]  /*1e60*/  ISETP.NE.AND P0, PT, R4, RZ, PT ;  /* 0x000000ff0400720c */ /* 0x000fda0003f05270 */
[----:B------:R-:W-:Y:S05]  /*1e70*/  @!P0 BRA `(.L_x_37) ;  /* 0x00000000005c8947 */ /* 0x000fea0003800000 */
[----:B0---4-:R-:W0:Y:S01]  /*1e80*/  LDC.64 R10, c[0x0][0x390] ;  /* 0x0000e400ff0a7b82 */ /* 0x011e220000000a00 */
[----:B-----5:R-:W-:-:S07]  /*1e90*/  IMAD R21, R8, R27, R20 ;  /* 0x0000001b08157224 */ /* 0x020fce00078e0214 */
[----:B-1----:R-:W1:Y:S01]  /*1ea0*/  LDC.64 R12, c[0x0][0x398] ;  /* 0x0000e600ff0c7b82 */ /* 0x002e620000000a00 */
[----:B0-----:R-:W-:-:S06]  /*1eb0*/  IMAD.WIDE.U32 R18, R21, 0x4, R10 ;  /* 0x0000000415127825 */ /* 0x001fcc00078e000a */
[----:B------:R-:W4:Y:S01]  /*1ec0*/  LDG.E R19, desc[UR6][R18.64] ;  /* 0x0000000612137981 */ /* 0x000f22000c1e1900 */
[----:B--23--:R-:W-:Y:S01]  /*1ed0*/  IMAD R17, R2, R27, R20 ;  /* 0x0000001b02117224 */ /* 0x00cfe200078e0214 */
[----:B------:R-:W-:-:S03]  /*1ee0*/  ISETP.NE.AND P0, PT, R4, 0x1, PT ;  /* 0x000000010400780c */ /* 0x000fc60003f05270 */
[----:B-1----:R-:W-:-:S05]  /*1ef0*/  IMAD.WIDE.U32 R14, R17, 0x4, R12 ;  /* 0x00000004110e7825 */ /* 0x002fca00078e000c */
[----:B----4-:R0:W-:Y:S05]  /*1f00*/  STG.E desc[UR6][R14.64], R19 ;  /* 0x000000130e007986 */ /* 0x0101ea000c101906 */
[----:B------:R-:W-:Y:S05]  /*1f10*/  @!P0 BRA `(.L_x_37) ;  /* 0x0000000000348947 */ /* 0x000fea0003800000 */
[----:B0-----:R-:W-:-:S05]  /*1f20*/  IADD3 R19, PT, PT, R21, 0x1, RZ ;  /* 0x0000000115137810 */ /* 0x001fca0007ffe0ff */
[----:B------:R-:W-:-:S06]  /*1f30*/  IMAD.WIDE.U32 R18, R19, 0x4, R10 ;  /* 0x0000000413127825 */ /* 0x000fcc00078e000a */
[----:B------:R-:W2:Y:S01]  /*1f40*/  LDG.E R19, desc[UR6][R18.64] ;  /* 0x0000000612137981 */ /* 0x000ea2000c1e1900 */
[----:B------:R-:W-:Y:S02]  /*1f50*/  ISETP.NE.AND P0, PT, R4, 0x2, PT ;  /* 0x000000020400780c */ /* 0x000fe40003f05270 */
[----:B------:R-:W-:-:S05]  /*1f60*/  IADD3 R15, PT, PT, R17, 0x1, RZ ;  /* 0x00000001110f7810 */ /* 0x000fca0007ffe0ff */
[----:B------:R-:W-:-:S06]  /*1f70*/  IMAD.WIDE.U32 R14, R15, 0x4, R12 ;  /* 0x000000040f0e7825 */ /* 0x000fcc00078e000c */
[----:B------:R-:W-:-:S05]  /*1f80*/  @P0 IADD3 R21, PT, PT, R21, 0x2, RZ ;  /* 0x0000000215150810 */ /* 0x000fca0007ffe0ff */
[----:B------:R-:W-:Y:S01]  /*1f90*/  @P0 IMAD.WIDE.U32 R10, R21, 0x4, R10 ;  /* 0x00000004150a0825 */ /* 0x000fe200078e000a */
[----:B--2---:R0:W-:Y:S05]  /*1fa0*/  STG.E desc[UR6][R14.64], R19 ;  /* 0x000000130e007986 */ /* 0x0041ea000c101906 */
[----:B------:R-:W2:Y:S01]  /*1fb0*/  @P0 LDG.E R11, desc[UR6][R10.64] ;  /* 0x000000060a0b0981 */ /* 0x000ea2000c1e1900 */
[----:B------:R-:W-:-:S05]  /*1fc0*/  @P0 IADD3 R17, PT, PT, R17, 0x2, RZ ;  /* 0x0000000211110810 */ /* 0x000fca0007ffe0ff */
[----:B------:R-:W-:-:S05]  /*1fd0*/  @P0 IMAD.WIDE.U32 R12, R17, 0x4, R12 ;  /* 0x00000004110c0825 */ /* 0x000fca00078e000c */
[----:B--2---:R0:W-:Y:S02]  /*1fe0*/  @P0 STG.E desc[UR6][R12.64], R11 ;  /* 0x0000000b0c000986 */ /* 0x0041e4000c101906 */
.L_x_37:
[----:B0---4-:R-:W0:Y:S02]  /*1ff0*/  LDC.64 R10, c[0x0][0x3a8] ;  /* 0x0000ea00ff0a7b82 */ /* 0x011e240000000a00 */
[----:B0-----:R-:W-:-:S05]  /*2000*/  IMAD.WIDE R10, R2, 0x4, R10 ;  /* 0x00000004020a7825 */ /* 0x001fca00078e020a */
[----:B--23--:R-:W2:Y:S01]  /*2010*/  LDG.E R17, desc[UR6][R10.64] ;  /* 0x000000060a117981 */ /* 0x00cea2000c1e1900 */
[----:B------:R-:W-:Y:S01]  /*2020*/  BSSY.RECONVERGENT B0, `(.L_x_38) ;  /* 0x000001c000007945 */ /* 0x000fe20003800200 */
[----:B--2---:R-:W-:-:S04]  /*2030*/  VIADDMNMX R17, R17, R26, 0x13, PT ;  /* 0x0000001311117446 */ /* 0x004fc8000380011a */
[----:B------:R-:W-:-:S13]  /*2040*/  ISETP.GE.AND P0, PT, R26, R17, PT ;  /* 0x000000111a00720c */ /* 0x000fda0003f06270 */
[----:B------:R-:W-:Y:S05]  /*2050*/  @P0 BRA `(.L_x_39) ;  /* 0x0000000000600947 */ /* 0x000fea0003800000 */
.L_x_42:
[----:B0-----:R-:W0:Y:S01]  /*2060*/  LDCU UR4, c[0x0][0x384] ;  /* 0x00007080ff0477ac */ /* 0x001e220008000800 */
[----:B-1----:R-:W1:Y:S01]  /*2070*/  LDC.64 R12, c[0x0][0x390] ;  /* 0x0000e400ff0c7b82 */ /* 0x002e620000000a00 */
[----:B0-----:R-:W-:-:S05]  /*2080*/  MOV R27, UR4 ;  /* 0x00000004001b7c02 */ /* 0x001fca0008000f00 */
[----:B-----5:R-:W-:-:S04]  /*2090*/  IMAD R15, R9, R27, R26 ;  /* 0x0000001b090f7224 */ /* 0x020fc800078e021a */
[----:B-1----:R-:W-:Y:S02]  /*20a0*/  IMAD.WIDE.U32 R12, R15, 0x4, R12 ;  /* 0x000000040f0c7825 */ /* 0x002fe400078e000c */
[----:B------:R-:W0:Y:S03]  /*20b0*/  LDC.64 R14, c[0x0][0x398] ;  /* 0x0000e600ff0e7b82 */ /* 0x000e260000000a00 */
[----:B------:R1:W5:Y:S01]  /*20c0*/  LDG.E R21, desc[UR6][R12.64] ;  /* 0x000000060c157981 */ /* 0x000362000c1e1900 */
[----:B------:R-:W-:Y:S01]  /*20d0*/  HFMA2 R8, -RZ, RZ, 0, 0 ;  /* 0x00000000ff087431 */ /* 0x000fe200000001ff */
[----:B------:R-:W-:Y:S06]  /*20e0*/  BSSY.RECONVERGENT B1, `(.L_x_40) ;  /* 0x0000007000017945 */ /* 0x000fec0003800200 */
.L_x_41:
[----:B-1----:R-:W-:-:S04]  /*20f0*/  IMAD R13, R2, R27, R8 ;  /* 0x0000001b020d7224 */ /* 0x002fc800078e0208 */
[----:B0-----:R-:W-:-:S05]  /*2100*/  IMAD.WIDE.U32 R12, R13, 0x4, R14 ;  /* 0x000000040d0c7825 */ /* 0x001fca00078e000e */
[----:B------:R-:W2:Y:S01]  /*2110*/  LDG.E R16, desc[UR6][R12.64] ;  /* 0x000000060c107981 */ /* 0x000ea2000c1e1900 */
[----:B------:R-:W-:Y:S01]  /*2120*/  VIADD R8, R8, 0x1 ;  /* 0x0000000108087836 */ /* 0x000fe20000000000 */
[----:B--2--5:R-:W-:-:S13]  /*2130*/  ISETP.NE.AND P0, PT, R16, R21, PT ;  /* 0x000000151000720c */ /* 0x024fda0003f05270 */
[----:B------:R-:W-:Y:S05]  /*2140*/  @P0 BRA `(.L_x_41) ;  /* 0xfffffffc00e80947 */ /* 0x000fea000383ffff */
[----:B------:R-:W-:Y:S05]  /*2150*/  BSYNC.RECONVERGENT B1 ;  /* 0x0000000000017941 */ /* 0x000fea0003800200 */
.L_x_40:
[----:B------:R-:W-:-:S04]  /*2160*/  IMAD R19, R2, R27, R26 ;  /* 0x0000001b02137224 */ /* 0x000fc800078e021a */
[----:B------:R-:W-:-:S05]  /*2170*/  IMAD.WIDE.U32 R14, R19, 0x4, R14 ;  /* 0x00000004130e7825 */ /* 0x000fca00078e000e */
[----:B------:R-:W2:Y:S01]  /*2180*/  LDG.E R19, desc[UR6][R14.64] ;  /* 0x000000060e137981 */ /* 0x000ea2000c1e1900 */
[----:B------:R-:W-:-:S03]  /*2190*/  IADD3 R26, PT, PT, R26, 0x1, RZ ;  /* 0x000000011a1a7810 */ /* 0x000fc60007ffe0ff */
[----:B------:R0:W-:Y:S01]  /*21a0*/  STG.E desc[UR6][R14.64], R21 ;  /* 0x000000150e007986 */ /* 0x0001e2000c101906 */
[----:B------:R-:W-:-:S03]  /*21b0*/  ISETP.GE.AND P0, PT, R26, R17, PT ;  /* 0x000000111a00720c */ /* 0x000fc60003f06270 */
[----:B--2---:R0:W-:Y:S10]  /*21c0*/  STG.E desc[UR6][R12.64], R19 ;  /* 0x000000130c007986 */ /* 0x0041f4000c101906 */
[----:B------:R-:W-:Y:S05]  /*21d0*/  @!P0 BRA `(.L_x_42) ;  /* 0xfffffffc00a08947 */ /* 0x000fea000383ffff */
.L_x_39:
[----:B------:R-:W-:Y:S05]  /*21e0*/  BSYNC.RECONVERGENT B0 ;  /* 0x0000000000007941 */ /* 0x000fea0003800200 */
.L_x_38:
[----:B-----5:R-:W-:Y:S01]  /*21f0*/  ISETP.GT.AND P0, PT, R6, 0x9, PT ;  /* 0x000000090600780c */ /* 0x020fe20003f04270 */
[----:B------:R-:W-:-:S12]  /*2200*/  BSSY.RECONVERGENT B0, `(.L_x_43) ;  /* 0x0000025000007945 */ /* 0x000fd80003800200 */
[----:B------:R-:W-:Y:S05]  /*2210*/  @P0 BRA `(.L_x_44) ;  /* 0x00000000008c0947 */ /* 0x000fea0003800000 */
[----:B------:R-:W2:Y:S01]  /*2220*/  LDG.E R10, desc[UR6][R10.64] ;  /* 0x000000060a0a7981 */ /* 0x000ea2000c1e1900 */
[----:B------:R-:W3:Y:S01]  /*2230*/  LDC.64 R8, c[0x0][0x398] ;  /* 0x0000e600ff087b82 */ /* 0x000ee20000000a00 */
[----:B------:R-:W-:Y:S01]  /*2240*/  BSSY.RECONVERGENT B1, `(.L_x_45) ;  /* 0x000000a000017945 */ /* 0x000fe20003800200 */
[----:B01----:R-:W-:Y:S02]  /*2250*/  MOV R12, RZ ;  /* 0x000000ff000c7202 */ /* 0x003fe40000000f00 */
[----:B--2---:R-:W-:-:S04]  /*2260*/  VIMNMX R6, PT, PT, RZ, R10, !PT ;  /* 0x0000000aff067248 */ /* 0x004fc80007fe0100 */
[----:B---3--:R-:W-:-:S07]  /*2270*/  VIMNMX R6, PT, PT, R6, 0x13, PT ;  /* 0x0000001306067848 */ /* 0x008fce0003fe0100 */
.L_x_46:
[----:B------:R-:W-:-:S04]  /*2280*/  IMAD R11, R2, R27, R12 ;  /* 0x0000001b020b7224 */ /* 0x000fc800078e020c */
[----:B------:R-:W-:-:S05]  /*2290*/  IMAD.WIDE.U32 R10, R11, 0x4, R8 ;  /* 0x000000040b0a7825 */ /* 0x000fca00078e0008 */
[----:B------:R-:W2:Y:S01]  /*22a0*/  LDG.E R13, desc[UR6][R10.64] ;  /* 0x000000060a0d7981 */ /* 0x000ea2000c1e1900 */
[----:B------:R-:W-:Y:S02]  /*22b0*/  IADD3 R12, PT, PT, R12, 0x1, RZ ;  /* 0x000000010c0c7810 */ /* 0x000fe40007ffe0ff */
[----:B--2---:R-:W-:-:S13]  /*22c0*/  ISETP.NE.AND P0, PT, R13, R6, PT ;  /* 0x000000060d00720c */ /* 0x004fda0003f05270 */
[----:B------:R-:W-:Y:S05]  /*22d0*/  @P0 BRA `(.L_x_46) ;  /* 0xfffffffc00e80947 */ /* 0x000fea000383ffff */
[----:B------:R-:W-:Y:S05]  /*22e0*/  BSYNC.RECONVERGENT B1 ;  /* 0x0000000000017941 */ /* 0x000fea0003800200 */
.L_x_45:
[----:B------:R-:W0:Y:S01]  /*22f0*/  I2F.U32.RP R14, R27 ;  /* 0x0000001b000e7306 */ /* 0x000e220000209000 */
[----:B------:R-:W-:-:S07]  /*2300*/  ISETP.NE.U32.AND P1, PT, R27, RZ, PT ;  /* 0x000000ff1b00720c */ /* 0x000fce0003f25070 */
[----:B0-----:R-:W0:Y:S02]  /*2310*/  MUFU.RCP R14, R14 ;  /* 0x0000000e000e7308 */ /* 0x001e240000001000 */
[----:B0-----:R-:W-:-:S06]  /*2320*/  IADD3 R13, PT, PT, R14, 0xffffffe, RZ ;  /* 0x0ffffffe0e0d7810 */ /* 0x001fcc0007ffe0ff */
[----:B------:R-:W0:Y:S02]  /*2330*/  F2I.FTZ.U32.TRUNC.NTZ R13, R13 ;  /* 0x0000000d000d7305 */ /* 0x000e24000021f000 */
[----:B0-----:R-:W-:-:S05]  /*2340*/  IADD3 R12, PT, PT, RZ, -R13, RZ ;  /* 0x8000000dff0c7210 */ /* 0x001fca0007ffe0ff */
[----:B------:R-:W-:Y:S02]  /*2350*/  IMAD R15, R12, R27, RZ ;  /* 0x0000001b0c0f7224 */ /* 0x000fe400078e02ff */
[----:B------:R-:W-:-:S05]  /*2360*/  HFMA2 R12, -RZ, RZ, 0, 0 ;  /* 0x00000000ff0c7431 */ /* 0x000fca00000001ff */
[----:B------:R-:W-:-:S06]  /*2370*/  IMAD.HI.U32 R12, R13, R15, R12 ;  /* 0x0000000f0d0c7227 */ /* 0x000fcc00078e000c */
[----:B------:R-:W-:-:S05]  /*2380*/  IMAD.HI.U32 R12, R12, R7, RZ ;  /* 0x000000070c0c7227 */ /* 0x000fca00078e00ff */
[----:B------:R-:W-:-:S05]  /*2390*/  IADD3 R12, PT, PT, -R12, RZ, RZ ;  /* 0x000000ff0c0c7210 */ /* 0x000fca0007ffe1ff */
[----:B------:R-:W-:-:S05]  /*23a0*/  IMAD R12, R27, R12, R7 ;  /* 0x0000000c1b0c7224 */ /* 0x000fca00078e0207 */
[----:B------:R-:W-:-:S13]  /*23b0*/  ISETP.GE.U32.AND P0, PT, R12, R27, PT ;  /* 0x0000001b0c00720c */ /* 0x000fda0003f06070 */
[----:B------:R-:W-:-:S04]  /*23c0*/  @P0 IADD3 R12, PT, PT, R12, -R27, RZ ;  /* 0x8000001b0c0c0210 */ /* 0x000fc80007ffe0ff */
[----:B------:R-:W-:-:S13]  /*23d0*/  ISETP.GE.U32.AND P0, PT, R12, R27, PT ;  /* 0x0000001b0c00720c */ /* 0x000fda0003f06070 */
[-C--:B------:R-:W-:Y:S02]  /*23e0*/  @P0 IADD3 R12, PT, PT, R12, -R27.reuse, RZ ;  /* 0x8000001b0c0c0210 */ /* 0x080fe40007ffe0ff */
[----:B------:R-:W-:-:S05]  /*23f0*/  @!P1 LOP3.LUT R12, RZ, R27, RZ, 0x33, !PT ;  /* 0x0000001bff0c9212 */ /* 0x000fca00078e33ff */
[----:B------:R-:W-:-:S04]  /*2400*/  IMAD R27, R2, R27, R12 ;  /* 0x0000001b021b7224 */ /* 0x000fc800078e020c */
[----:B------:R-:W-:-:S05]  /*2410*/  IMAD.WIDE.U32 R8, R27, 0x4, R8 ;  /* 0x000000041b087825 */ /* 0x000fca00078e0008 */
[----:B------:R-:W2:Y:S04]  /*2420*/  LDG.E R7, desc[UR6][R8.64] ;  /* 0x0000000608077981 */ /* 0x000ea8000c1e1900 */
[----:B------:R3:W-:Y:S04]  /*2430*/  STG.E desc[UR6][R8.64], R6 ;  /* 0x0000000608007986 */ /* 0x0007e8000c101906 */
[----:B--2---:R3:W-:Y:S02]  /*2440*/  STG.E desc[UR6][R10.64], R7 ;  /* 0x000000070a007986 */ /* 0x0047e4000c101906 */
.L_x_44:
[----:B------:R-:W-:Y:S05]  /*2450*/  BSYNC.RECONVERGENT B0 ;  /* 0x0000000000007941 */ /* 0x000fea0003800200 */
.L_x_43:
[----:B------:R-:W2:Y:S01]  /*2460*/  LDCU UR4, c[0x0][0x380] ;  /* 0x00007000ff0477ac */ /* 0x000ea20008000800 */
[----:B------:R-:W-:-:S04]  /*2470*/  IADD3 R2, PT, PT, R3, R2, RZ ;  /* 0x0000000203027210 */ /* 0x000fc80007ffe0ff */
[----:B--2---:R-:W-:-:S13]  /*2480*/  ISETP.GE.U32.AND P0, PT, R2, UR4, PT ;  /* 0x0000000402007c0c */ /* 0x004fda000bf06070 */
[----:B------:R-:W-:Y:S05]  /*2490*/  @!P0 BRA `(.L_x_47) ;  /* 0xffffffdc00188947 */ /* 0x000fea000383ffff */
[----:B------:R-:W-:Y:S05]  /*24a0*/  EXIT ;  /* 0x000000000000794d */ /* 0x000fea0003800000 */
.L_x_48:
        /* <DEDUP_REMOVED lines=13> */
.L_x_65:


//--------------------- .text._Z11escolhePaisjjPiPdS_ --------------------------
	.section	.text._Z11escolhePaisjjPiPdS_,"ax",@progbits
	.align	128
        .global         _Z11escolhePaisjjPiPdS_
        .type           _Z11escolhePaisjjPiPdS_,@function
        .size           _Z11escolhePaisjjPiPdS_,(.L_x_66 - _Z11escolhePaisjjPiPdS_)
        .other          _Z11escolhePaisjjPiPdS_,@"STO_CUDA_ENTRY STV_DEFAULT"
_Z11escolhePaisjjPiPdS_:
.text._Z11escolhePaisjjPiPdS_:
        /* <DEDUP_REMOVED lines=8> */
[----:B------:R-:W0:Y:S01]  /*0080*/  LDCU UR4, c[0x0][0x370] ;  /* 0x00006e00ff0477ac */ /* 0x000e220008000800 */
[----:B------:R-:W1:Y:S01]  /*0090*/  LDCU.64 UR6, c[0x0][0x358] ;  /* 0x00006b00ff0677ac */ /* 0x000e620008000a00 */
[----:B0-----:R-:W-:-:S07]  /*00a0*/  IMAD R0, R0, UR4, RZ ;  /* 0x0000000400007c24 */ /* 0x001fce000f8e02ff */
.L_x_49:
[----:B0-----:R-:W0:Y:S01]  /*00b0*/  LDC.64 R16, c[0x0][0x388] ;  /* 0x0000e200ff107b82 */ /* 0x001e220000000a00 */
[----:B------:R-:W-:-:S07]  /*00c0*/  IMAD.SHL.U32 R5, R3, 0x4, RZ ;  /* 0x0000000403057824 */ /* 0x000fce00078e00ff */
[----:B------:R-:W2:Y:S01]  /*00d0*/  LDC.64 R12, c[0x0][0x390] ;  /* 0x0000e400ff0c7b82 */ /* 0x000ea20000000a00 */
[----:B0-----:R-:W-:-:S05]  /*00e0*/  IMAD.WIDE R16, R5, 0x4, R16 ;  /* 0x0000000405107825 */ /* 0x001fca00078e0210 */
[----:B-1----:R-:W2:Y:S04]  /*00f0*/  LDG.E R8, desc[UR6][R16.64] ;  /* 0x0000000610087981 */ /* 0x002ea8000c1e1900 */
[----:B------:R-:W3:Y:S04]  /*0100*/  LDG.E R2, desc[UR6][R16.64+0x4] ;  /* 0x0000040610027981 */ /* 0x000ee8000c1e1900 */
[----:B------:R-:W4:Y:S04]  /*0110*/  LDG.E R5, desc[UR6][R16.64+0x8] ;  /* 0x0000080610057981 */ /* 0x000f28000c1e1900 */
[----:B------:R-:W5:Y:S01]  /*0120*/  LDG.E R4, desc[UR6][R16.64+0xc] ;  /* 0x00000c0610047981 */ /* 0x000f62000c1e1900 */
[----:B--2---:R-:W-:-:S06]  /*0130*/  IMAD.WIDE R6, R8, 0x8, R12 ;  /* 0x0000000808067825 */ /* 0x004fcc00078e020c */
[----:B------:R-:W2:Y:S01]  /*0140*/  LDG.E.64 R6, desc[UR6][R6.64] ;  /* 0x0000000606067981 */ /* 0x000ea2000c1e1b00 */
[----:B---3--:R-:W-:-:S06]  /*0150*/  IMAD.WIDE R14, R2, 0x8, R12 ;  /* 0x00000008020e7825 */ /* 0x008fcc00078e020c */
[----:B------:R-:W3:Y:S01]  /*0160*/  LDG.E.64 R14, desc[UR6][R14.64] ;  /* 0x000000060e0e7981 */ /* 0x000ee2000c1e1b00 */
[----:B----4-:R-:W-:-:S06]  /*0170*/  IMAD.WIDE R10, R5, 0x8, R12 ;  /* 0x00000008050a7825 */ /* 0x010fcc00078e020c */
[----:B------:R-:W4:Y:S01]  /*0180*/  LDG.E.64 R10, desc[UR6][R10.64] ;  /* 0x000000060a0a7981 */ /* 0x000f22000c1e1b00 */
[----:B-----5:R-:W-:-:S06]  /*0190*/  IMAD.WIDE R12, R4, 0x8, R12 ;  /* 0x00000008040c7825 */ /* 0x020fcc00078e020c */
[----:B------:R-:W5:Y:S01]  /*01a0*/  LDG.E.64 R12, desc[UR6][R12.64] ;  /* 0x000000060c0c7981 */ /* 0x000f62000c1e1b00 */
[----:B------:R-:W-:Y:S01]  /*01b0*/  IMAD.MOV.U32 R16, RZ, RZ, 0x80000 ;  /* 0x00080000ff107424 */ /* 0x000fe200078e00ff */
[----:B--2---:R-:W-:Y:S01]  /*01c0*/  DSETP.MIN.AND P0, P1, R6, 10000, PT ;  /* 0x40c388000600742a */ /* 0x004fe20003900000 */
[----:B------:R-:W-:-:S05]  /*01d0*/  MOV R9, R7 ;  /* 0x0000000700097202 */ /* 0x000fca0000000f00 */
[----:B------:R-:W-:Y:S01]  /*01e0*/  FSEL R17, R9, 6.1103515625, P0 ;  /* 0x40c3880009117808 */ /* 0x000fe20000000000 */
[----:B------:R-:W-:-:S07]  /*01f0*/  IMAD.MOV.U32 R9, RZ, RZ, R6 ;  /* 0x000000ffff097224 */ /* 0x000fce00078e0006 */
[----:B------:R-:W-:Y:S02]  /*0200*/  @P1 LOP3.LUT R17, R16, 0x40c38800, RZ, 0xfc, !PT ;  /* 0x40c3880010111812 */ /* 0x000fe400078efcff */
[----:B------:R-:W-:Y:S01]  /*0210*/  SEL R16, R9, RZ, P0 ;  /* 0x000000ff09107207 */ /* 0x000fe20000000000 */
[----:B------:R-:W-:-:S05]  /*0220*/  DSETP.GEU.AND P0, PT, R6, 10000, PT ;  /* 0x40c388000600742a */ /* 0x000fca0003f0e000 */
[----:B---3--:R-:W-:-:S06]  /*0230*/  DSETP.GEU.AND P1, PT, R14, R16, PT ;  /* 0x000000100e00722a */ /* 0x008fcc0003f2e000 */
[----:B------:R-:W-:Y:S02]  /*0240*/  FSEL R14, R14, R16, !P1 ;  /* 0x000000100e0e7208 */ /* 0x000fe40004800000 */
[----:B------:R-:W-:Y:S02]  /*0250*/  FSEL R15, R15, R17, !P1 ;  /* 0x000000110f0f7208 */ /* 0x000fe40004800000 */
[----:B------:R-:W0:Y:S04]  /*0260*/  LDC.64 R16, c[0x0][0x398] ;  /* 0x0000e600ff107b82 */ /* 0x000e280000000a00 */
[----:B----4-:R-:W-:Y:S01]  /*0270*/  DSETP.GEU.AND P2, PT, R10, R14, PT ;  /* 0x0000000e0a00722a */ /* 0x010fe20003f4e000 */
[----:B------:R-:W-:-:S05]  /*0280*/  @P1 SEL R2, R8, 0xffffffff, !P0 ;  /* 0xffffffff08021807 */ /* 0x000fca0004000000 */
[----:B------:R-:W-:Y:S02]  /*0290*/  FSEL R10, R10, R14, !P2 ;  /* 0x0000000e0a0a7208 */ /* 0x000fe40005000000 */
[----:B------:R-:W-:-:S06]  /*02a0*/  FSEL R11, R11, R15, !P2 ;  /* 0x0000000f0b0b7208 */ /* 0x000fcc0005000000 */
[----:B-----5:R-:W-:Y:S01]  /*02b0*/  DSETP.GEU.AND P3, PT, R12, R10, PT ;  /* 0x0000000a0c00722a */ /* 0x020fe20003f6e000 */
[----:B0-----:R-:W-:Y:S01]  /*02c0*/  IMAD.WIDE R6, R3, 0x4, R16 ;  /* 0x0000000403067825 */ /* 0x001fe200078e0210 */
[----:B------:R-:W-:-:S04]  /*02d0*/  IADD3 R3, PT, PT, R0, R3, RZ ;  /* 0x0000000300037210 */ /* 0x000fc80007ffe0ff */
[----:B------:R-:W-:-:S08]  /*02e0*/  ISETP.GE.U32.AND P0, PT, R3, UR5, PT ;  /* 0x0000000503007c0c */ /* 0x000fd0000bf06070 */
[----:B------:R-:W-:-:S05]  /*02f0*/  @P3 SEL R4, R5, R2, !P2 ;  /* 0x0000000205043207 */ /* 0x000fca0005000000 */
[----:B------:R0:W-:Y:S01]  /*0300*/  STG.E desc[UR6][R6.64], R4 ;  /* 0x0000000406007986 */ /* 0x0001e2000c101906 */
[----:B------:R-:W-:Y:S05]  /*0310*/  @!P0 BRA `(.L_x_49) ;  /* 0xfffffffc00648947 */ /* 0x000fea000383ffff */
[----:B------:R-:W-:Y:S05]  /*0320*/  EXIT ;  /* 0x000000000000794d */ /* 0x000fea0003800000 */
.L_x_50:
        /* <DEDUP_REMOVED lines=13> */
.L_x_66:


//--------------------- .text._Z7fitnessjjPfPiPd  --------------------------
	.section	.text._Z7fitnessjjPfPiPd,"ax",@progbits
	.align	128
        .global         _Z7fitnessjjPfPiPd
        .type           _Z7fitnessjjPfPiPd,@function
        .size           _Z7fitnessjjPfPiPd,(.L_x_67 - _Z7fitnessjjPfPiPd)
        .other          _Z7fitnessjjPfPiPd,@"STO_CUDA_ENTRY STV_DEFAULT"
_Z7fitnessjjPfPiPd:
.text._Z7fitnessjjPfPiPd:
[----:B------:R-:W-:Y:S01]  /*0000*/  LDC R1, c[0x0][0x37c] ;  /* 0x0000df00ff017b82 */ /* 0x000fe20000000800 */
[----:B------:R-:W0:Y:S07]  /*0010*/  S2R R11, SR_TID.X ;  /* 0x00000000000b7919 */ /* 0x000e2e0000002100 */
[----:B------:R-:W0:Y:S01]  /*0020*/  S2UR UR4, SR_CTAID.X ;  /* 0x00000000000479c3 */ /* 0x000e220000002500 */
[----:B------:R-:W1:Y:S07]  /*0030*/  LDCU UR7, c[0x0][0x380] ;  /* 0x00007000ff0777ac */ /* 0x000e6e0008000800 */
[----:B------:R-:W0:Y:S01]  /*0040*/  LDC R0, c[0x0][0x360] ;  /* 0x0000d800ff007b82 */ /* 0x000e220000000800 */
[----:B------:R-:W2:Y:S01]  /*0050*/  LDCU UR5, c[0x0][0x370] ;  /* 0x00006e00ff0577ac */ /* 0x000ea20008000800 */
[----:B0-----:R-:W-:-:S02]  /*0060*/  IMAD R11, R0, UR4, R11 ;  /* 0x00000004000b7c24 */ /* 0x001fc4000f8e020b */
[----:B--2---:R-:W-:-:S03]  /*0070*/  IMAD R0, R0, UR5, RZ ;  /* 0x0000000500007c24 */ /* 0x004fc6000f8e02ff */
[----:B-1----:R-:W-:-:S13]  /*0080*/  ISETP.GE.U32.AND P0, PT, R11, UR7, PT ;  /* 0x000000070b007c0c */ /* 0x002fda000bf06070 */
[----:B------:R-:W-:Y:S05]  /*0090*/  @P0 EXIT ;  /* 0x000000000000094d */ /* 0x000fea0003800000 */
[----:B------:R-:W0:Y:S01]  /*00a0*/  LDCU UR5, c[0x0][0x384] ;  /* 0x00007080ff0577ac */ /* 0x000e220008000800 */
[----:B------:R-:W1:Y:S01]  /*00b0*/  LDCU.64 UR12, c[0x0][0x358] ;  /* 0x00006b00ff0c77ac */ /* 0x000e620008000a00 */
[----:B0-----:R-:W-:-:S04]  /*00c0*/  UIADD3 UR6, UPT, UPT, UR5, -0x1, URZ ;  /* 0xffffffff05067890 */ /* 0x001fc8000fffe0ff */
[----:B------:R-:W-:-:S09]  /*00d0*/  UISETP.NE.AND UP0, UPT, UR6, URZ, UPT ;  /* 0x000000ff0600728c */ /* 0x000fd2000bf05270 */
[----:B-1----:R-:W-:Y:S05]  /*00e0*/  BRA.U UP0, `(.L_x_51) ;  /* 0x00000001001c7547 */ /* 0x002fea000b800000 */
[----:B------:R-:W0:Y:S02]  /*00f0*/  LDC.64 R4, c[0x0][0x398] ;  /* 0x0000e600ff047b82 */ /* 0x000e240000000a00 */
.L_x_52:
[----:B0-----:R-:W-:Y:S01]  /*0100*/  IMAD.WIDE R2, R11, 0x8, R4 ;  /* 0x000000080b027825 */ /* 0x001fe200078e0204 */
[----:B------:R-:W-:-:S04]  /*0110*/  IADD3 R11, PT, PT, R0, R11, RZ ;  /* 0x0000000b000b7210 */ /* 0x000fc80007ffe0ff */
[----:B------:R1:W-:Y:S01]  /*0120*/  STG.E.64 desc[UR12][R2.64], RZ ;  /* 0x000000ff02007986 */ /* 0x0003e2000c101b0c */
[----:B------:R-:W-:-:S13]  /*0130*/  ISETP.GE.U32.AND P0, PT, R11, UR7, PT ;  /* 0x000000070b007c0c */ /* 0x000fda000bf06070 */
[----:B-1----:R-:W-:Y:S05]  /*0140*/  @!P0 BRA `(.L_x_52) ;  /* 0xfffffffc00ec8947 */ /* 0x002fea000383ffff */
[----:B------:R-:W-:Y:S05]  /*0150*/  EXIT ;  /* 0x000000000000794d */ /* 0x000fea0003800000 */
.L_x_51:
[----:B------:R-:W-:Y:S02]  /*0160*/  UIADD3 UR8, UPT, UPT, UR5, 0x7, URZ ;  /* 0x0000000705087890 */ /* 0x000fe4000fffe0ff */
[----:B------:R-:W-:Y:S02]  /*0170*/  UIADD3 UR7, UPT, UPT, UR5, -0x2, URZ ;  /* 0xfffffffe05077890 */ /* 0x000fe4000fffe0ff */
[----:B------:R-:W-:Y:S02]  /*0180*/  UIADD3 UR5, UPT, UPT, UR5, 0x3, URZ ;  /* 0x0000000305057890 */ /* 0x000fe4000fffe0ff */
[----:B------:R-:W-:Y:S02]  /*0190*/  ULOP3.LUT UR4, UR8, 0x7, URZ, 0xc0, !UPT ;  /* 0x0000000708047892 */ /* 0x000fe4000f8ec0ff */
[----:B------:R-:W-:Y:S02]  /*01a0*/  ULOP3.LUT UR10, UR6, 0xfffffff8, URZ, 0xc0, !UPT ;  /* 0xfffffff8060a7892 */ /* 0x000fe4000f8ec0ff */
[----:B------:R-:W-:-:S02]  /*01b0*/  ULOP3.LUT UR9, UR5, 0x3, URZ, 0xc0, !UPT ;  /* 0x0000000305097892 */ /* 0x000fc4000f8ec0ff */
[----:B------:R-:W-:Y:S02]  /*01c0*/  UIADD3 UR4, UPT, UPT, UR4, -0x1, URZ ;  /* 0xffffffff04047890 */ /* 0x000fe4000fffe0ff */
[----:B------:R-:W-:Y:S02]  /*01d0*/  UIADD3 UR11, UPT, UPT, -UR10, URZ, URZ ;  /* 0x000000ff0a0b7290 */ /* 0x000fe4000fffe1ff */
[----:B------:R-:W-:Y:S02]  /*01e0*/  UISETP.GE.U32.AND UP2, UPT, UR7, 0x7, UPT ;  /* 0x000000070700788c */ /* 0x000fe4000bf46070 */
[----:B------:R-:W-:Y:S02]  /*01f0*/  UISETP.NE.AND UP1, UPT, UR9, 0x1, UPT ;  /* 0x000000010900788c */ /* 0x000fe4000bf25270 */
[----:B------:R-:W-:-:S11]  /*0200*/  UISETP.GE.U32.AND UP0, UPT, UR4, 0x3, UPT ;  /* 0x000000030400788c */ /* 0x000fd6000bf06070 */
.L_x_58:
[----:B------:R-:W0:Y:S01]  /*0210*/  LDC R10, c[0x0][0x384] ;  /* 0x0000e100ff0a7b82 */ /* 0x000e220000000800 */
[----:B------:R-:W-:Y:S01]  /*0220*/  HFMA2 R2, -RZ, RZ, 0, 0 ;  /* 0x00000000ff027431 */ /* 0x000fe200000001ff */
[----:B------:R-:W-:Y:S01]  /*0230*/  CS2R R6, SRZ ;  /* 0x0000000000067805 */ /* 0x000fe2000001ff00 */
[----:B0-----:R-:W-:Y:S01]  /*0240*/  IMAD R15, R11, R10, RZ ;  /* 0x0000000a0b0f7224 */ /* 0x001fe200078e02ff */
[----:B------:R-:W-:Y:S06]  /*0250*/  BRA.U !UP2, `(.L_x_53) ;  /* 0x000000050a2c7547 */ /* 0x000fec000b800000 */
[----:B------:R-:W0:Y:S02]  /*0260*/  LDC.64 R2, c[0x0][0x390] ;  /* 0x0000e400ff027b82 */ /* 0x000e240000000a00 */
[----:B0-----:R-:W-:-:S05]  /*0270*/  IMAD.WIDE.U32 R4, R15, 0x4, R2 ;  /* 0x000000040f047825 */ /* 0x001fca00078e0002 */
[----:B------:R0:W5:Y:S01]  /*0280*/  LDG.E R17, desc[UR12][R4.64] ;  /* 0x0000000c04117981 */ /* 0x000162000c1e1900 */
[----:B------:R-:W-:Y:S02]  /*0290*/  IADD3 R13, PT, PT, R15, 0x4, RZ ;  /* 0x000000040f0d7810 */ /* 0x000fe40007ffe0ff */
[----:B------:R-:W-:Y:S02]  /*02a0*/  CS2R R6, SRZ ;  /* 0x0000000000067805 */ /* 0x000fe4000001ff00 */
[----:B------:R-:W-:-:S07]  /*02b0*/  MOV R12, UR11 ;  /* 0x0000000b000c7c02 */ /* 0x000fce0008000f00 */
.L_x_54:
[----:B0-----:R-:W-:-:S05]  /*02c0*/  IADD3 R5, PT, PT, R13, -0x3, RZ ;  /* 0xfffffffd0d057810 */ /* 0x001fca0007ffe0ff */
[----:B------:R-:W-:-:S05]  /*02d0*/  IMAD.WIDE.U32 R4, R5, 0x4, R2 ;  /* 0x0000000405047825 */ /* 0x000fca00078e0002 */
[----:B------:R0:W2:Y:S01]  /*02e0*/  LDG.E R27, desc[UR12][R4.64] ;  /* 0x0000000c041b7981 */ /* 0x0000a2000c1e1900 */
[C---:B------:R-:W-:Y:S02]  /*02f0*/  IADD3 R9, PT, PT, R13.reuse, -0x2, RZ ;  /* 0xfffffffe0d097810 */ /* 0x040fe40007ffe0ff */
[----:B------:R-:W-:-:S03]  /*0300*/  IADD3 R19, PT, PT, R13, -0x1, RZ ;  /* 0xffffffff0d137810 */ /* 0x000fc60007ffe0ff */
[----:B------:R-:W-:-:S05]  /*0310*/  IMAD.WIDE.U32 R8, R9, 0x4, R2 ;  /* 0x0000000409087825 */ /* 0x000fca00078e0002 */
[----:B------:R1:W3:Y:S01]  /*0320*/  LDG.E R16, desc[UR12][R8.64] ;  /* 0x0000000c08107981 */ /* 0x0002e2000c1e1900 */
[----:B------:R-:W-:-:S04]  /*0330*/  IMAD.WIDE.U32 R18, R19, 0x4, R2 ;  /* 0x0000000413127825 */ /* 0x000fc800078e0002 */
[C---:B------:R-:W-:Y:S02]  /*0340*/  IMAD.WIDE.U32 R28, R13.reuse, 0x4, R2 ;  /* 0x000000040d1c7825 */ /* 0x040fe400078e0002 */
[----:B------:R2:W4:Y:S01]  /*0350*/  LDG.E R19, desc[UR12][R18.64] ;  /* 0x0000000c12137981 */ /* 0x000522000c1e1900 */
[----:B------:R-:W-:-:S03]  /*0360*/  IADD3 R25, PT, PT, R13, 0x1, RZ ;  /* 0x000000010d197810 */ /* 0x000fc60007ffe0ff */
[----:B------:R-:W4:Y:S01]  /*0370*/  LDG.E R29, desc[UR12][R28.64] ;  /* 0x0000000c1c1d7981 */ /* 0x000f22000c1e1900 */
[----:B------:R-:W-:Y:S01]  /*0380*/  IADD3 R21, PT, PT, R13, 0x2, RZ ;  /* 0x000000020d157810 */ /* 0x000fe20007ffe0ff */
[----:B------:R-:W-:-:S05]  /*0390*/  IMAD.WIDE.U32 R24, R25, 0x4, R2 ;  /* 0x0000000419187825 */ /* 0x000fca00078e0002 */
[----:B------:R-:W4:Y:S01]  /*03a0*/  LDG.E R14, desc[UR12][R24.64] ;  /* 0x0000000c180e7981 */ /* 0x000f22000c1e1900 */
[----:B------:R-:W-:Y:S01]  /*03b0*/  IMAD.WIDE.U32 R20, R21, 0x4, R2 ;  /* 0x0000000415147825 */ /* 0x000fe200078e0002 */
[----:B0-----:R-:W-:-:S05]  /*03c0*/  IADD3 R5, PT, PT, R13, 0x3, RZ ;  /* 0x000000030d057810 */ /* 0x001fca0007ffe0ff */
[----:B------:R-:W4:Y:S01]  /*03d0*/  LDG.E R21, desc[UR12][R20.64] ;  /* 0x0000000c14157981 */ /* 0x000f22000c1e1900 */
[----:B-1----:R-:W-:Y:S01]  /*03e0*/  IMAD.WIDE.U32 R8, R5, 0x4, R2 ;  /* 0x0000000405087825 */ /* 0x002fe200078e0002 */
[----:B------:R-:W-:-:S04]  /*03f0*/  IADD3 R5, PT, PT, R13, 0x4, RZ ;  /* 0x000000040d057810 */ /* 0x000fc80007ffe0ff */
[----:B------:R-:W4:Y:S01]  /*0400*/  LDG.E R23, desc[UR12][R8.64] ;  /* 0x0000000c08177981 */ /* 0x000f22000c1e1900 */
[----:B------:R-:W-:-:S04]  /*0410*/  IMAD.WIDE.U32 R4, R5, 0x4, R2 ;  /* 0x0000000405047825 */ /* 0x000fc800078e0002 */
[----:B--2--5:R-:W-:Y:S02]  /*0420*/  IMAD R18, R17, R10, R27 ;  /* 0x0000000a11127224 */ /* 0x024fe400078e021b */
[----:B------:R0:W2:Y:S02]  /*0430*/  LDG.E R17, desc[UR12][R4.64] ;  /* 0x0000000c04117981 */ /* 0x0000a4000c1e1900 */
[----:B0-----:R-:W0:Y:S02]  /*0440*/  LDC.64 R4, c[0x0][0x388] ;  /* 0x0000e200ff047b82 */ /* 0x001e240000000a00 */
[----:B0-----:R-:W-:-:S04]  /*0450*/  IMAD.WIDE.U32 R24, R18, 0x4, R4 ;  /* 0x0000000412187825 */ /* 0x001fc800078e0004 */
[-C--:B---3--:R-:W-:Y:S02]  /*0460*/  IMAD R18, R27, R10.reuse, R16 ;  /* 0x0000000a1b127224 */ /* 0x088fe400078e0210 */
[----:B------:R0:W3:Y:S01]  /*0470*/  LDG.E R27, desc[UR12][R24.64] ;  /* 0x0000000c181b7981 */ /* 0x0000e2000c1e1900 */
[----:B----4-:R-:W-:Y:S02]  /*0480*/  IMAD R16, R16, R10, R19 ;  /* 0x0000000a10107224 */ /* 0x010fe400078e0213 */
[----:B0-----:R-:W-:-:S05]  /*0490*/  IMAD.WIDE.U32 R24, R18, 0x4, R4 ;  /* 0x0000000412187825 */ /* 0x001fca00078e0004 */
[----:B------:R-:W4:Y:S01]  /*04a0*/  LDG.E R26, desc[UR12][R24.64] ;  /* 0x0000000c181a7981 */ /* 0x000f22000c1e1900 */
[----:B------:R-:W-:-:S04]  /*04b0*/  IMAD.WIDE.U32 R8, R16, 0x4, R4 ;  /* 0x0000000410087825 */ /* 0x000fc800078e0004 */
[-C--:B------:R-:W-:Y:S02]  /*04c0*/  IMAD R16, R19, R10.reuse, R29 ;  /* 0x0000000a13107224 */ /* 0x080fe400078e021d */
[----:B------:R0:W4:Y:S01]  /*04d0*/  LDG.E R19, desc[UR12][R8.64] ;  /* 0x0000000c08137981 */ /* 0x000122000c1e1900 */
[----:B------:R-:W-:Y:S02]  /*04e0*/  IMAD R29, R29, R10, R14 ;  /* 0x0000000a1d1d7224 */ /* 0x000fe400078e020e */
[----:B0-----:R-:W-:-:S05]  /*04f0*/  IMAD.WIDE.U32 R8, R16, 0x4, R4 ;  /* 0x0000000410087825 */ /* 0x001fca00078e0004 */
[----:B------:R3:W4:Y:S01]  /*0500*/  LDG.E R18, desc[UR12][R8.64] ;  /* 0x0000000c08127981 */ /* 0x000722000c1e1900 */
[----:B------:R-:W-:-:S04]  /*0510*/  IMAD.WIDE.U32 R28, R29, 0x4, R4 ;  /* 0x000000041d1c7825 */ /* 0x000fc800078e0004 */
[-C--:B------:R-:W-:Y:S01]  /*0520*/  IMAD R14, R14, R10.reuse, R21 ;  /* 0x0000000a0e0e7224 */ /* 0x080fe200078e0215 */
[----:B------:R-:W4:Y:S01]  /*0530*/  LDG.E R16, desc[UR12][R28.64] ;  /* 0x0000000c1c107981 */ /* 0x000f22000c1e1900 */
[----:B------:R-:W-:Y:S02]  /*0540*/  IMAD R21, R21, R10, R23 ;  /* 0x0000000a15157224 */ /* 0x000fe400078e0217 */
[----:B------:R-:W-:-:S05]  /*0550*/  IMAD.WIDE.U32 R24, R14, 0x4, R4 ;  /* 0x000000040e187825 */ /* 0x000fca00078e0004 */
[----:B------:R-:W4:Y:S01]  /*0560*/  LDG.E R14, desc[UR12][R24.64] ;  /* 0x0000000c180e7981 */ /* 0x000f22000c1e1900 */
[----:B------:R-:W-:-:S06]  /*0570*/  IMAD.WIDE.U32 R20, R21, 0x4, R4 ;  /* 0x0000000415147825 */ /* 0x000fcc00078e0004 */
[----:B------:R-:W4:Y:S01]  /*0580*/  LDG.E R20, desc[UR12][R20.64] ;  /* 0x0000000c14147981 */ /* 0x000f22000c1e1900 */
[----:B--2---:R-:W-:-:S04]  /*0590*/  IMAD R23, R23, R10, R17 ;  /* 0x0000000a17177224 */ /* 0x004fc800078e0211 */
[----:B------:R-:W-:-:S06]  /*05a0*/  IMAD.WIDE.U32 R22, R23, 0x4, R4 ;  /* 0x0000000417167825 */ /* 0x000fcc00078e0004 */
[----:B------:R-:W2:Y:S01]  /*05b0*/  LDG.E R22, desc[UR12][R22.64] ;  /* 0x0000000c16167981 */ /* 0x000ea2000c1e1900 */
[----:B---3--:R-:W0:Y:S08]  /*05c0*/  F2F.F64.F32 R8, R27 ;  /* 0x0000001b00087310 */ /* 0x008e300000201800 */
[----:B----4-:R-:W1:Y:S01]  /*05d0*/  F2F.F64.F32 R4, R26 ;  /* 0x0000001a00047310 */ /* 0x010e620000201800 */
[----:B0-----:R-:W-:-:S07]  /*05e0*/  DADD R8, R8, R6 ;  /* 0x0000000008087229 */ /* 0x001fce0000000006 */
[----:B------:R-:W0:Y:S01]  /*05f0*/  F2F.F64.F32 R6, R19 ;  /* 0x0000001300067310 */ /* 0x000e220000201800 */
[----:B-1----:R-:W-:-:S07]  /*0600*/  DADD R4, R8, R4 ;  /* 0x0000000008047229 */ /* 0x002fce0000000004 */
[----:B------:R-:W1:Y:S01]  /*0610*/  F2F.F64.F32 R8, R18 ;  /* 0x0000001200087310 */ /* 0x000e620000201800 */
[----:B0-----:R-:W-:-:S07]  /*0620*/  DADD R4, R4, R6 ;  /* 0x0000000004047229 */ /* 0x001fce0000000006 */
[----:B------:R-:W0:Y:S01]  /*0630*/  F2F.F64.F32 R6, R16 ;  /* 0x0000001000067310 */ /* 0x000e220000201800 */
[----:B-1----:R-:W-:-:S07]  /*0640*/  DADD R8, R4, R8 ;  /* 0x0000000004087229 */ /* 0x002fce0000000008 */
[----:B------:R-:W1:Y:S01]  /*0650*/  F2F.F64.F32 R4, R14 ;  /* 0x0000000e00047310 */ /* 0x000e620000201800 */
[----:B0-----:R-:W-:-:S07]  /*0660*/  DADD R6, R8, R6 ;  /* 0x0000000008067229 */ /* 0x001fce0000000006 */
[----:B------:R-:W0:Y:S01]  /*0670*/  F2F.F64.F32 R20, R20 ;  /* 0x0000001400147310 */ /* 0x000e220000201800 */
[----:B------:R-:W-:Y:S01]  /*0680*/  IADD3 R12, PT, PT, R12, 0x8, RZ ;  /* 0x000000080c0c7810 */ /* 0x000fe20007ffe0ff */
[----:B-1----:R-:W-:-:S03]  /*0690*/  DADD R4, R6, R4 ;  /* 0x0000000006047229 */ /* 0x002fc60000000004 */
[----:B------:R-:W-:-:S05]  /*06a0*/  ISETP.NE.AND P0, PT, R12, RZ, PT ;  /* 0x000000ff0c00720c */ /* 0x000fca0003f05270 */
[----:B0-----:R-:W-:Y:S01]  /*06b0*/  DADD R4, R4, R20 ;  /* 0x0000000004047229 */ /* 0x001fe20000000014 */
[----:B------:R-:W-:Y:S01]  /*06c0*/  IADD3 R13, PT, PT, R13, 0x8, RZ ;  /* 0x000000080d0d7810 */ /* 0x000fe20007ffe0ff */
[----:B--2---:R-:W0:Y:S06]  /*06d0*/  F2F.F64.F32 R22, R22 ;  /* 0x0000001600167310 */ /* 0x004e2c0000201800 */
[----:B0-----:R-:W-:Y:S01]  /*06e0*/  DADD R6, R4, R22 ;  /* 0x0000000004067229 */ /* 0x001fe20000000016 */
[----:B------:R-:W-:Y:S10]  /*06f0*/  @P0 BRA `(.L_x_54) ;  /* 0xfffffff800f00947 */ /* 0x000ff4000383ffff */
[----:B------:R-:W-:-:S07]  /*0700*/  MOV R2, UR10 ;  /* 0x0000000a00027c02 */ /* 0x000fce0008000f00 */
.L_x_53:
[----:B------:R-:W-:-:S09]  /*0710*/  ULOP3.LUT UP3, URZ, UR6, 0x7, URZ, 0xc0, !UPT ;  /* 0x0000000706ff7892 */ /* 0x000fd2000f86c0ff */
[----:B------:R-:W-:Y:S05]  /*0720*/  BRA.U !UP3, `(.L_x_55) ;  /* 0x000000050b3c7547 */ /* 0x000fea000b800000 */
[----:B------:R-:W-:Y:S01]  /*0730*/  ULOP3.LUT UP3, URZ, UR8, 0x3, URZ, 0xc0, !UPT ;  /* 0x0000000308ff7892 */ /* 0x000fe2000f86c0ff */
[----:B------:R-:W-:Y:S10]  /*0740*/  BRA.U !UP0, `(.L_x_56) ;  /* 0x0000000108987547 */ /* 0x000ff4000b800000 */
[----:B------:R-:W0:Y:S01]  /*0750*/  LDC.64 R4, c[0x0][0x390] ;  /* 0x0000e400ff047b82 */ /* 0x000e220000000a00 */
[----:B------:R-:W-:-:S04]  /*0760*/  IADD3 R21, PT, PT, R15, R2, RZ ;  /* 0x000000020f157210 */ /* 0x000fc80007ffe0ff */
[C---:B------:R-:W-:Y:S02]  /*0770*/  IADD3 R17, PT, PT, R21.reuse, 0x1, RZ ;  /* 0x0000000115117810 */ /* 0x040fe40007ffe0ff */
[C---:B------:R-:W-:Y:S02]  /*0780*/  IADD3 R19, PT, PT, R21.reuse, 0x2, RZ ;  /* 0x0000000215137810 */ /* 0x040fe40007ffe0ff */
[C---:B------:R-:W-:Y:S01]  /*0790*/  IADD3 R9, PT, PT, R21.reuse, 0x3, RZ ;  /* 0x0000000315097810 */ /* 0x040fe20007ffe0ff */
[----:B0-----:R-:W-:-:S04]  /*07a0*/  IMAD.WIDE.U32 R12, R21, 0x4, R4 ;  /* 0x00000004150c7825 */ /* 0x001fc800078e0004 */
[--C-:B------:R-:W-:Y:S02]  /*07b0*/  IMAD.WIDE.U32 R16, R17, 0x4, R4.reuse ;  /* 0x0000000411107825 */ /* 0x100fe400078e0004 */
[----:B------:R-:W2:Y:S04]  /*07c0*/  LDG.E R13, desc[UR12][R12.64] ;  /* 0x0000000c0c0d7981 */ /* 0x000ea8000c1e1900 */
[----:B------:R-:W2:Y:S01]  /*07d0*/  LDG.E R16, desc[UR12][R16.64] ;  /* 0x0000000c10107981 */ /* 0x000ea2000c1e1900 */
[----:B------:R-:W-:-:S05]  /*07e0*/  IMAD.WIDE.U32 R18, R19, 0x4, R4 ;  /* 0x0000000413127825 */ /* 0x000fca00078e0004 */
[----:B------:R-:W3:Y:S01]  /*07f0*/  LDG.E R3, desc[UR12][R18.64] ;  /* 0x0000000c12037981 */ /* 0x000ee2000c1e1900 */
[----:B------:R-:W-:Y:S01]  /*0800*/  IMAD.WIDE.U32 R8, R9, 0x4, R4 ;  /* 0x0000000409087825 */ /* 0x000fe200078e0004 */
[----:B------:R-:W-:-:S05]  /*0810*/  IADD3 R21, PT, PT, R21, 0x4, RZ ;  /* 0x0000000415157810 */ /* 0x000fca0007ffe0ff */
[----:B------:R-:W4:Y:S01]  /*0820*/  LDG.E R9, desc[UR12][R8.64] ;  /* 0x0000000c08097981 */ /* 0x000f22000c1e1900 */
[----:B------:R-:W-:Y:S02]  /*0830*/  IMAD.WIDE.U32 R20, R21, 0x4, R4 ;  /* 0x0000000415147825 */ /* 0x000fe400078e0004 */
[----:B------:R-:W0:Y:S04]  /*0840*/  LDC.64 R4, c[0x0][0x388] ;  /* 0x0000e200ff047b82 */ /* 0x000e280000000a00 */
[----:B------:R-:W5:Y:S01]  /*0850*/  LDG.E R20, desc[UR12][R20.64] ;  /* 0x0000000c14147981 */ /* 0x000f62000c1e1900 */
[----:B--2---:R-:W-:-:S04]  /*0860*/  IMAD R13, R13, R10, R16 ;  /* 0x0000000a0d0d7224 */ /* 0x004fc800078e0210 */
[----:B0-----:R-:W-:-:S04]  /*0870*/  IMAD.WIDE.U32 R12, R13, 0x4, R4 ;  /* 0x000000040d0c7825 */ /* 0x001fc800078e0004 */
[----:B---3--:R-:W-:Y:S02]  /*0880*/  IMAD R17, R16, R10, R3 ;  /* 0x0000000a10117224 */ /* 0x008fe400078e0203 */
[----:B------:R-:W2:Y:S02]  /*0890*/  LDG.E R12, desc[UR12][R12.64] ;  /* 0x0000000c0c0c7981 */ /* 0x000ea4000c1e1900 */
[----:B------:R-:W-:-:S04]  /*08a0*/  IMAD.WIDE.U32 R16, R17, 0x4, R4 ;  /* 0x0000000411107825 */ /* 0x000fc800078e0004 */
[----:B----4-:R-:W-:Y:S02]  /*08b0*/  IMAD R19, R3, R10, R9 ;  /* 0x0000000a03137224 */ /* 0x010fe400078e0209 */
[----:B------:R-:W3:Y:S02]  /*08c0*/  LDG.E R16, desc[UR12][R16.64] ;  /* 0x0000000c10107981 */ /* 0x000ee4000c1e1900 */
[----:B------:R-:W-:-:S04]  /*08d0*/  IMAD.WIDE.U32 R18, R19, 0x4, R4 ;  /* 0x0000000413127825 */ /* 0x000fc800078e0004 */
[----:B-----5:R-:W-:Y:S02]  /*08e0*/  IMAD R9, R9, R10, R20 ;  /* 0x0000000a09097224 */ /* 0x020fe400078e0214 */
[----:B------:R-:W4:Y:S02]  /*08f0*/  LDG.E R18, desc[UR12][R18.64] ;  /* 0x0000000c12127981 */ /* 0x000f24000c1e1900 */
[----:B------:R-:W-:-:S06]  /*0900*/  IMAD.WIDE.U32 R20, R9, 0x4, R4 ;  /* 0x0000000409147825 */ /* 0x000fcc00078e0004 */
[----:B------:R-:W5:Y:S01]  /*0910*/  LDG.E R20, desc[UR12][R20.64] ;  /* 0x0000000c14147981 */ /* 0x000f62000c1e1900 */
[----:B------:R-:W-:Y:S01]  /*0920*/  IADD3 R2, PT, PT, R2, 0x4, RZ ;  /* 0x0000000402027810 */ /* 0x000fe20007ffe0ff */
[----:B--2---:R-:W0:Y:S08]  /*0930*/  F2F.F64.F32 R4, R12 ;  /* 0x0000000c00047310 */ /* 0x004e300000201800 */
[----:B---3--:R-:W1:Y:S01]  /*0940*/  F2F.F64.F32 R8, R16 ;  /* 0x0000001000087310 */ /* 0x008e620000201800 */
[----:B0-----:R-:W-:-:S07]  /*0950*/  DADD R4, R6, R4 ;  /* 0x0000000006047229 */ /* 0x001fce0000000004 */
[----:B----4-:R-:W0:Y:S01]  /*0960*/  F2F.F64.F32 R6, R18 ;  /* 0x0000001200067310 */ /* 0x010e220000201800 */
[----:B-1----:R-:W-:-:S07]  /*0970*/  DADD R4, R4, R8 ;  /* 0x0000000004047229 */ /* 0x002fce0000000008 */
[----:B-----5:R-:W1:Y:S01]  /*0980*/  F2F.F64.F32 R8, R20 ;  /* 0x0000001400087310 */ /* 0x020e620000201800 */
[----:B0-----:R-:W-:-:S08]  /*0990*/  DADD R6, R4, R6 ;  /* 0x0000000004067229 */ /* 0x001fd00000000006 */
[----:B-1----:R-:W-:-:S11]  /*09a0*/  DADD R6, R6, R8 ;  /* 0x0000000006067229 */ /* 0x002fd60000000008 */
.L_x_56:
[----:B------:R-:W-:Y:S05]  /*09b0*/  BRA.U !UP3, `(.L_x_55) ;  /* 0x000000010b987547 */ /* 0x000fea000b800000 */
[----:B------:R-:W-:Y:S01]  /*09c0*/  ULOP3.LUT UP3, URZ, UR5, 0x1, URZ, 0xc0, !UPT ;  /* 0x0000000105ff7892 */ /* 0x000fe2000f86c0ff */
[----:B------:R-:W-:Y:S10]  /*09d0*/  BRA.U !UP1, `(.L_x_57) ;  /* 0x0000000109587547 */ /* 0x000ff4000b800000 */
[----:B------:R-:W0:Y:S01]  /*09e0*/  LDC.64 R4, c[0x0][0x390] ;  /* 0x0000e400ff047b82 */ /* 0x000e220000000a00 */
[----:B------:R-:W-:-:S04]  /*09f0*/  IADD3 R3, PT, PT, R15, R2, RZ ;  /* 0x000000020f037210 */ /* 0x000fc80007ffe0ff */
[C---:B------:R-:W-:Y:S02]  /*0a00*/  IADD3 R13, PT, PT, R3.reuse, 0x1, RZ ;  /* 0x00000001030d7810 */ /* 0x040fe40007ffe0ff */
[C---:B------:R-:W-:Y:S01]  /*0a10*/  IADD3 R19, PT, PT, R3.reuse, 0x2, RZ ;  /* 0x0000000203137810 */ /* 0x040fe20007ffe0ff */
[----:B0-----:R-:W-:-:S04]  /*0a20*/  IMAD.WIDE.U32 R8, R3, 0x4, R4 ;  /* 0x0000000403087825 */ /* 0x001fc800078e0004 */
[--C-:B------:R-:W-:Y:S02]  /*0a30*/  IMAD.WIDE.U32 R12, R13, 0x4, R4.reuse ;  /* 0x000000040d0c7825 */ /* 0x100fe400078e0004 */
[----:B------:R-:W2:Y:S02]  /*0a40*/  LDG.E R9, desc[UR12][R8.64] ;  /* 0x0000000c08097981 */ /* 0x000ea4000c1e1900 */
[----:B------:R-:W-:Y:S02]  /*0a50*/  IMAD.WIDE.U32 R18, R19, 0x4, R4 ;  /* 0x0000000413127825 */ /* 0x000fe400078e0004 */
[----:B------:R-:W2:Y:S01]  /*0a60*/  LDG.E R13, desc[UR12][R12.64] ;  /* 0x0000000c0c0d7981 */ /* 0x000ea2000c1e1900 */
[----:B------:R-:W0:Y:S03]  /*0a70*/  LDC.64 R4, c[0x0][0x388] ;  /* 0x0000e200ff047b82 */ /* 0x000e260000000a00 */
[----:B------:R-:W3:Y:S01]  /*0a80*/  LDG.E R18, desc[UR12][R18.64] ;  /* 0x0000000c12127981 */ /* 0x000ee2000c1e1900 */
[----:B--2---:R-:W-:-:S04]  /*0a90*/  IMAD R17, R9, R10, R13 ;  /* 0x0000000a09117224 */ /* 0x004fc800078e020d */
[----:B0-----:R-:W-:-:S04]  /*0aa0*/  IMAD.WIDE.U32 R16, R17, 0x4, R4 ;  /* 0x0000000411107825 */ /* 0x001fc800078e0004 */
[----:B---3--:R-:W-:Y:S02]  /*0ab0*/  IMAD R21, R13, R10, R18 ;  /* 0x0000000a0d157224 */ /* 0x008fe400078e0212 */
[----:B------:R-:W2:Y:S02]  /*0ac0*/  LDG.E R16, desc[UR12][R16.64] ;  /* 0x0000000c10107981 */ /* 0x000ea4000c1e1900 */
[----:B------:R-:W-:-:S06]  /*0ad0*/  IMAD.WIDE.U32 R20, R21, 0x4, R4 ;  /* 0x0000000415147825 */ /* 0x000fcc00078e0004 */
[----:B------:R-:W3:Y:S01]  /*0ae0*/  LDG.E R20, desc[UR12][R20.64] ;  /* 0x0000000c14147981 */ /* 0x000ee2000c1e1900 */
[----:B------:R-:W-:Y:S01]  /*0af0*/  IADD3 R2, PT, PT, R2, 0x2, RZ ;  /* 0x0000000202027810 */ /* 0x000fe20007ffe0ff */
[----:B--2---:R-:W0:Y:S08]  /*0b00*/  F2F.F64.F32 R4, R16 ;  /* 0x0000001000047310 */ /* 0x004e300000201800 */
[----:B---3--:R-:W1:Y:S01]  /*0b10*/  F2F.F64.F32 R8, R20 ;  /* 0x0000001400087310 */ /* 0x008e620000201800 */
[----:B0-----:R-:W-:-:S08]  /*0b20*/  DADD R4, R6, R4 ;  /* 0x0000000006047229 */ /* 0x001fd00000000004 */
[----:B-1----:R-:W-:-:S11]  /*0b30*/  DADD R6, R4, R8 ;  /* 0x0000000004067229 */ /* 0x002fd60000000008 */
.L_x_57:
[----:B------:R-:W-:Y:S05]  /*0b40*/  BRA.U !UP3, `(.L_x_55) ;  /* 0x000000010b347547 */ /* 0x000fea000b800000 */
[----:B------:R-:W0:Y:S01]  /*0b50*/  LDC.64 R4, c[0x0][0x390] ;  /* 0x0000e400ff047b82 */ /* 0x000e220000000a00 */
[----:B------:R-:W-:-:S04]  /*0b60*/  IADD3 R3, PT, PT, R15, R2, RZ ;  /* 0x000000020f037210 */ /* 0x000fc80007ffe0ff */
[C---:B------:R-:W-:Y:S01]  /*0b70*/  IADD3 R9, PT, PT, R3.reuse, 0x1, RZ ;  /* 0x0000000103097810 */ /* 0x040fe20007ffe0ff */
[----:B0-----:R-:W-:-:S04]  /*0b80*/  IMAD.WIDE.U32 R2, R3, 0x4, R4 ;  /* 0x0000000403027825 */ /* 0x001fc800078e0004 */
[----:B------:R-:W-:Y:S02]  /*0b90*/  IMAD.WIDE.U32 R4, R9, 0x4, R4 ;  /* 0x0000000409047825 */ /* 0x000fe400078e0004 */
[----:B------:R-:W2:Y:S01]  /*0ba0*/  LDG.E R3, desc[UR12][R2.64] ;  /* 0x0000000c02037981 */ /* 0x000ea2000c1e1900 */
[----:B------:R-:W0:Y:S03]  /*0bb0*/  LDC.64 R8, c[0x0][0x388] ;  /* 0x0000e200ff087b82 */ /* 0x000e260000000a00 */
[----:B------:R-:W2:Y:S02]  /*0bc0*/  LDG.E R4, desc[UR12][R4.64] ;  /* 0x0000000c04047981 */ /* 0x000ea4000c1e1900 */
[----:B--2---:R-:W-:-:S04]  /*0bd0*/  IMAD R13, R3, R10, R4 ;  /* 0x0000000a030d7224 */ /* 0x004fc800078e0204 */
[----:B0-----:R-:W-:-:S06]  /*0be0*/  IMAD.WIDE.U32 R8, R13, 0x4, R8 ;  /* 0x000000040d087825 */ /* 0x001fcc00078e0008 */
[----:B------:R-:W2:Y:S02]  /*0bf0*/  LDG.E R8, desc[UR12][R8.64] ;  /* 0x0000000c08087981 */ /* 0x000ea4000c1e1900 */
[----:B--2---:R-:W0:Y:S02]  /*0c00*/  F2F.F64.F32 R12, R8 ;  /* 0x00000008000c7310 */ /* 0x004e240000201800 */
[----:B0-----:R-:W-:-:S11]  /*0c10*/  DADD R6, R6, R12 ;  /* 0x0000000006067229 */ /* 0x001fd6000000000c */
.L_x_55:
[----:B------:R-:W0:Y:S01]  /*0c20*/  LDC.64 R2, c[0x0][0x398] ;  /* 0x0000e600ff027b82 */ /* 0x000e220000000a00 */
[----:B------:R-:W1:Y:S01]  /*0c30*/  LDCU UR4, c[0x0][0x380] ;  /* 0x00007000ff0477ac */ /* 0x000e620008000800 */
[----:B0-----:R-:W-:Y:S01]  /*0c40*/  IMAD.WIDE R2, R11, 0x8, R2 ;  /* 0x000000080b027825 */ /* 0x001fe200078e0202 */
[----:B------:R-:W-:-:S04]  /*0c50*/  IADD3 R11, PT, PT, R0, R11, RZ ;  /* 0x0000000b000b7210 */ /* 0x000fc80007ffe0ff */
[----:B------:R0:W-:Y:S01]  /*0c60*/  STG.E.64 desc[UR12][R2.64], R6 ;  /* 0x0000000602007986 */ /* 0x0001e2000c101b0c */
[----:B-1----:R-:W-:-:S13]  /*0c70*/  ISETP.GE.U32.AND P0, PT, R11, UR4, PT ;  /* 0x000000040b007c0c */ /* 0x002fda000bf06070 */
[----:B0-----:R-:W-:Y:S05]  /*0c80*/  @!P0 BRA `(.L_x_58) ;  /* 0xfffffff400608947 */ /* 0x001fea000383ffff */
[----:B------:R-:W-:Y:S05]  /*0c90*/  EXIT ;  /* 0x000000000000794d */ /* 0x000fea0003800000 */
.L_x_59:
        /* <DEDUP_REMOVED lines=14> */
.L_x_67:


//--------------------- .nv.global.init           --------------------------
	.section	.nv.global.init,"aw",@progbits
	.align	4
.nv.global.init:
	.type		mrg32k3aM1SubSeq,@object
	.size		mrg32k3aM1SubSeq,(mrg32k3aM2SubSeq - mrg32k3aM1SubSeq)
mrg32k3aM1SubSeq:
        /*0000*/ 	.byte	0x0b, 0xcc, 0xee, 0x04, 0x73, 0x29, 0x8b, 0x6f, 0xf6, 0x53, 0x03, 0xf6, 0x23, 0xf6, 0xea, 0xda
        /* <DEDUP_REMOVED lines=125> */
	.type		mrg32k3aM2SubSeq,@object
	.size		mrg32k3aM2SubSeq,(mrg32k3aM1 - mrg32k3aM2SubSeq)
mrg32k3aM2SubSeq:
        /* <DEDUP_REMOVED lines=126> */
	.type		mrg32k3aM1,@object
	.size		mrg32k3aM1,(mrg32k3aM1Seq - mrg32k3aM1)
mrg32k3aM1:
        /* <DEDUP_REMOVED lines=144> */
	.type		mrg32k3aM1Seq,@object
	.size		mrg32k3aM1Seq,(mrg32k3aM2 - mrg32k3aM1Seq)
mrg32k3aM1Seq:
        /* <DEDUP_REMOVED lines=144> */
	.type		mrg32k3aM2,@object
	.size		mrg32k3aM2,(mrg32k3aM2Seq - mrg32k3aM2)
mrg32k3aM2:
        /* <DEDUP_REMOVED lines=144> */
	.type		mrg32k3aM2Seq,@object
	.size		mrg32k3aM2Seq,(precalc_xorwow_matrix - mrg32k3aM2Seq)
mrg32k3aM2Seq:
        /* <DEDUP_REMOVED lines=144> */
	.type		precalc_xorwow_matrix,@object
	.size		precalc_xorwow_matrix,(precalc_xorwow_offset_matrix - precalc_xorwow_matrix)
precalc_xorwow_matrix:
        /* <DEDUP_REMOVED lines=6400> */
	.type		precalc_xorwow_offset_matrix,@object
	.size		precalc_xorwow_offset_matrix,(.L_1 - precalc_xorwow_offset_matrix)
precalc_xorwow_offset_matrix:
        /* <DEDUP_REMOVED lines=6400> */
.L_1:


//--------------------- .nv.shared.reserved.0     --------------------------
	.section	.nv.shared.reserved.0,"aw",@nobits
	.weak		__nv_reservedSMEM_offset_0_alias
	.size		__nv_reservedSMEM_offset_0_alias, 0, 64
	.other		__nv_reservedSMEM_offset_0_alias,@"STO_CUDA_RESERVED_SHARED STV_DEFAULT"
__nv_reservedSMEM_offset_0_alias:
	.zero		0
	.zero		64


//--------------------- .nv.global                --------------------------
	.section	.nv.global,"aw",@nobits
.nv.global:
	.type		_ZN33_INTERNAL_6c4412f2_4_k_cu_POP_TAM6thrust24THRUST_300001_SM_1000_NS12placeholders2_8E,@object
	.size		_ZN33_INTERNAL_6c4412f2_4_k_cu_POP_TAM6thrust24THRUST_300001_SM_1000_NS12placeholders2_8E,(_ZN33_INTERNAL_6c4412f2_4_k_cu_POP_TAM4cuda3std3__435_GLOBAL__N__6c4412f2_4_k_cu_POP_TAM6ignoreE - _ZN33_INTERNAL_6c4412f2_4_k_cu_POP_TAM6thrust24THRUST_300001_SM_1000_NS12placeholders2_8E)
_ZN33_INTERNAL_6c4412f2_4_k_cu_POP_TAM6thrust24THRUST_300001_SM_1000_NS12placeholders2_8E:
	.zero		1
	.type		_ZN33_INTERNAL_6c4412f2_4_k_cu_POP_TAM4cuda3std3__435_GLOBAL__N__6c4412f2_4_k_cu_POP_TAM6ignoreE,@object
	.size		_ZN33_INTERNAL_6c4412f2_4_k_cu_POP_TAM4cuda3std3__435_GLOBAL__N__6c4412f2_4_k_cu_POP_TAM6ignoreE,(_ZN33_INTERNAL_6c4412f2_4_k_cu_POP_TAM4cuda3std6ranges3__45__cpo4dataE - _ZN33_INTERNAL_6c4412f2_4_k_cu_POP_TAM4cuda3std3__435_GLOBAL__N__6c4412f2_4_k_cu_POP_TAM6ignoreE)
_ZN33_INTERNAL_6c4412f2_4_k_cu_POP_TAM4cuda3std3__435_GLOBAL__N__6c4412f2_4_k_cu_POP_TAM6ignoreE:
	.zero		1
	.type		_ZN33_INTERNAL_6c4412f2_4_k_cu_POP_TAM4cuda3std6ranges3__45__cpo4dataE,@object
	.size		_ZN33_INTERNAL_6c4412f2_4_k_cu_POP_TAM4cuda3std6ranges3__45__cpo4dataE,(_ZN33_INTERNAL_6c4412f2_4_k_cu_POP_TAM6thrust24THRUST_300001_SM_1000_NS6system3cpp3parE - _ZN33_INTERNAL_6c4412f2_4_k_cu_POP_TAM4cuda3std6ranges3__45__cpo4dataE)
_ZN33_INTERNAL_6c4412f2_4_k_cu_POP_TAM4cuda3std6ranges3__45__cpo4dataE:
	.zero		1
	.type		_ZN33_INTERNAL_6c4412f2_4_k_cu_POP_TAM6thrust24THRUST_300001_SM_1000_NS6system3cpp3parE,@object
	.size		_ZN33_INTERNAL_6c4412f2_4_k_cu_POP_TAM6thrust24THRUST_300001_SM_1000_NS6system3cpp3parE,(_ZN33_INTERNAL_6c4412f2_4_k_cu_POP_TAM4cuda3std3__45__cpo5beginE - _ZN33_INTERNAL_6c4412f2_4_k_cu_POP_TAM6thrust24THRUST_300001_SM_1000_NS6system3cpp3parE)
_ZN33_INTERNAL_6c4412f2_4_k_cu_POP_TAM6thrust24THRUST_300001_SM_1000_NS6system3cpp3parE:
	.zero		1
	.type		_ZN33_INTERNAL_6c4412f2_4_k_cu_POP_TAM4cuda3std3__45__cpo5beginE,@object
	.size		_ZN33_INTERNAL_6c4412f2_4_k_cu_POP_TAM4cuda3std3__45__cpo5beginE,(_ZN33_INTERNAL_6c4412f2_4_k_cu_POP_TAM4cuda3std6ranges3__45__cpo5beginE - _ZN33_INTERNAL_6c4412f2_4_k_cu_POP_TAM4cuda3std3__45__cpo5beginE)
_ZN33_INTERNAL_6c4412f2_4_k_cu_POP_TAM4cuda3std3__45__cpo5beginE:
	.zero		1
	.type		_ZN33_INTERNAL_6c4412f2_4_k_cu_POP_TAM4cuda3std6ranges3__45__cpo5beginE,@object
	.size		_ZN33_INTERNAL_6c4412f2_4_k_cu_POP_TAM4cuda3std6ranges3__45__cpo5beginE,(_ZN33_INTERNAL_6c4412f2_4_k_cu_POP_TAM6thrust24THRUST_300001_SM_1000_NS6deviceE - _ZN33_INTERNAL_6c4412f2_4_k_cu_POP_TAM4cuda3std6ranges3__45__cpo5beginE)
_ZN33_INTERNAL_6c4412f2_4_k_cu_POP_TAM4cuda3std6ranges3__45__cpo5beginE:
	.zero		1
	.type		_ZN33_INTERNAL_6c4412f2_4_k_cu_POP_TAM6thrust24THRUST_300001_SM_1000_NS6deviceE,@object
	.size		_ZN33_INTERNAL_6c4412f2_4_k_cu_POP_TAM6thrust24THRUST_300001_SM_1000_NS6deviceE,(_ZN33_INTERNAL_6c4412f2_4_k_cu_POP_TAM4cuda3std3__47nulloptE - _ZN33_INTERNAL_6c4412f2_4_k_cu_POP_TAM6thrust24THRUST_300001_SM_1000_NS6deviceE)
_ZN33_INTERNAL_6c4412f2_4_k_cu_POP_TAM6thrust24THRUST_300001_SM_1000_NS6deviceE:
	.zero		1
	.type		_ZN33_INTERNAL_6c4412f2_4_k_cu_POP_TAM4cuda3std3__47nulloptE,@object
	.size		_ZN33_INTERNAL_6c4412f2_4_k_cu_POP_TAM4cuda3std3__47nulloptE,(_ZN33_INTERNAL_6c4412f2_4_k_cu_POP_TAM4cuda3std6ranges3__45__cpo8distanceE - _ZN33_INTERNAL_6c4412f2_4_k_cu_POP_TAM4cuda3std3__47nulloptE)
_ZN33_INTERNAL_6c4412f2_4_k_cu_POP_TAM4cuda3std3__47nulloptE:
	.zero		1
	.type		_ZN33_INTERNAL_6c4412f2_4_k_cu_POP_TAM4cuda3std6ranges3__45__cpo8distanceE,@object
	.size		_ZN33_INTERNAL_6c4412f2_4_k_cu_POP_TAM4cuda3std6ranges3__45__cpo8distanceE,(_ZN33_INTERNAL_6c4412f2_4_k_cu_POP_TAM6thrust24THRUST_300001_SM_1000_NS12placeholders2_4E - _ZN33_INTERNAL_6c4412f2_4_k_cu_POP_TAM4cuda3std6ranges3__45__cpo8distanceE)
_ZN33_INTERNAL_6c4412f2_4_k_cu_POP_TAM4cuda3std6ranges3__45__cpo8distanceE:
	.zero		1
	.type		_ZN33_INTERNAL_6c4412f2_4_k_cu_POP_TAM6thrust24THRUST_300001_SM_1000_NS12placeholders2_4E,@object
	.size		_ZN33_INTERNAL_6c4412f2_4_k_cu_POP_TAM6thrust24THRUST_300001_SM_1000_NS12placeholders2_4E,(_ZN33_INTERNAL_6c4412f2_4_k_cu_POP_TAM4cuda3std3__45__cpo6rbeginE - _ZN33_INTERNAL_6c4412f2_4_k_cu_POP_TAM6thrust24THRUST_300001_SM_1000_NS12placeholders2_4E)
_ZN33_INTERNAL_6c4412f2_4_k_cu_POP_TAM6thrust24THRUST_300001_SM_1000_NS12placeholders2_4E:
	.zero		1
	.type		_ZN33_INTERNAL_6c4412f2_4_k_cu_POP_TAM4cuda3std3__45__cpo6rbeginE,@object
	.size		_ZN33_INTERNAL_6c4412f2_4_k_cu_POP_TAM4cuda3std3__45__cpo6rbeginE,(_ZN33_INTERNAL_6c4412f2_4_k_cu_POP_TAM4cuda3std6ranges3__45__cpo7advanceE - _ZN33_INTERNAL_6c4412f2_4_k_cu_POP_TAM4cuda3std3__45__cpo6rbeginE)
_ZN33_INTERNAL_6c4412f2_4_k_cu_POP_TAM4cuda3std3__45__cpo6rbeginE:
	.zero		1
	.type		_ZN33_INTERNAL_6c4412f2_4_k_cu_POP_TAM4cuda3std6ranges3__45__cpo7advanceE,@object
	.size		_ZN33_INTERNAL_6c4412f2_4_k_cu_POP_TAM4cuda3std6ranges3__45__cpo7advanceE,(_ZN33_INTERNAL_6c4412f2_4_k_cu_POP_TAM6thrust24THRUST_300001_SM_1000_NS12placeholders3_10E - _ZN33_INTERNAL_6c4412f2_4_k_cu_POP_TAM4cuda3std6ranges3__45__cpo7advanceE)
_ZN33_INTERNAL_6c4412f2_4_k_cu_POP_TAM4cuda3std6ranges3__45__cpo7advanceE:
	.zero		1
	.type		_ZN33_INTERNAL_6c4412f2_4_k_cu_POP_TAM6thrust24THRUST_300001_SM_1000_NS12placeholders3_10E,@object
	.size		_ZN33_INTERNAL_6c4412f2_4_k_cu_POP_TAM6thrust24THRUST_300001_SM_1000_NS12placeholders3_10E,(_ZN33_INTERNAL_6c4412f2_4_k_cu_POP_TAM4cuda3std3__48in_placeE - _ZN33_INTERNAL_6c4412f2_4_k_cu_POP_TAM6thrust24THRUST_300001_SM_1000_NS12placeholders3_10E)
_ZN33_INTERNAL_6c4412f2_4_k_cu_POP_TAM6thrust24THRUST_300001_SM_1000_NS12placeholders3_10E:
	.zero		1
	.type		_ZN33_INTERNAL_6c4412f2_4_k_cu_POP_TAM4cuda3std3__48in_placeE,@object
	.size		_ZN33_INTERNAL_6c4412f2_4_k_cu_POP_TAM4cuda3std3__48in_placeE,(_ZN33_INTERNAL_6c4412f2_4_k_cu_POP_TAM4cuda3std6ranges3__45__cpo4sizeE - _ZN33_INTERNAL_6c4412f2_4_k_cu_POP_TAM4cuda3std3__48in_placeE)
_ZN33_INTERNAL_6c4412f2_4_k_cu_POP_TAM4cuda3std3__48in_placeE:
	.zero		1
	.type		_ZN33_INTERNAL_6c4412f2_4_k_cu_POP_TAM4cuda3std6ranges3__45__cpo4sizeE,@object
	.size		_ZN33_INTERNAL_6c4412f2_4_k_cu_POP_TAM4cuda3std6ranges3__45__cpo4sizeE,(_ZN33_INTERNAL_6c4412f2_4_k_cu_POP_TAM6thrust24THRUST_300001_SM_1000_NS12placeholders2_2E - _ZN33_INTERNAL_6c4412f2_4_k_cu_POP_TAM4cuda3std6ranges3__45__cpo4sizeE)
_ZN33_INTERNAL_6c4412f2_4_k_cu_POP_TAM4cuda3std6ranges3__45__cpo4sizeE:
	.zero		1
	.type		_ZN33_INTERNAL_6c4412f2_4_k_cu_POP_TAM6thrust24THRUST_300001_SM_1000_NS12placeholders2_2E,@object
	.size		_ZN33_INTERNAL_6c4412f2_4_k_cu_POP_TAM6thrust24THRUST_300001_SM_1000_NS12placeholders2_2E,(_ZN33_INTERNAL_6c4412f2_4_k_cu_POP_TAM4cuda3std3__45__cpo6cbeginE - _ZN33_INTERNAL_6c4412f2_4_k_cu_POP_TAM6thrust24THRUST_300001_SM_1000_NS12placeholders2_2E)
_ZN33_INTERNAL_6c4412f2_4_k_cu_POP_TAM6thrust24THRUST_300001_SM_1000_NS12placeholders2_2E:
	.zero		1
	.type		_ZN33_INTERNAL_6c4412f2_4_k_cu_POP_TAM4cuda3std3__45__cpo6cbeginE,@object
	.size		_ZN33_INTERNAL_6c4412f2_4_k_cu_POP_TAM4cuda3std3__45__cpo6cbeginE,(_ZN33_INTERNAL_6c4412f2_4_k_cu_POP_TAM4cuda3std6ranges3__45__cpo6cbeginE - _ZN33_INTERNAL_6c4412f2_4_k_cu_POP_TAM4cuda3std3__45__cpo6cbeginE)
_ZN33_INTERNAL_6c4412f2_4_k_cu_POP_TAM4cuda3std3__45__cpo6cbeginE:
	.zero		1
	.type		_ZN33_INTERNAL_6c4412f2_4_k_cu_POP_TAM4cuda3std6ranges3__45__cpo6cbeginE,@object
	.size		_ZN33_INTERNAL_6c4412f2_4_k_cu_POP_TAM4cuda3std6ranges3__45__cpo6cbeginE,(_ZN33_INTERNAL_6c4412f2_4_k_cu_POP_TAM6thrust24THRUST_300001_SM_1000_NS12placeholders2_6E - _ZN33_INTERNAL_6c4412f2_4_k_cu_POP_TAM4cuda3std6ranges3__45__cpo6cbeginE)
_ZN33_INTERNAL_6c4412f2_4_k_cu_POP_TAM4cuda3std6ranges3__45__cpo6cbeginE:
	.zero		1
	.type		_ZN33_INTERNAL_6c4412f2_4_k_cu_POP_TAM6thrust24THRUST_300001_SM_1000_NS12placeholders2_6E,@object
	.size		_ZN33_INTERNAL_6c4412f2_4_k_cu_POP_TAM6thrust24THRUST_300001_SM_1000_NS12placeholders2_6E,(_ZN33_INTERNAL_6c4412f2_4_k_cu_POP_TAM4cuda3std3__45__cpo7crbeginE - _ZN33_INTERNAL_6c4412f2_4_k_cu_POP_TAM6thrust24THRUST_300001_SM_1000_NS12placeholders2_6E)
_ZN33_INTERNAL_6c4412f2_4_k_cu_POP_TAM6thrust24THRUST_300001_SM_1000_NS12placeholders2_6E:
	.zero		1
	.type		_ZN33_INTERNAL_6c4412f2_4_k_cu_POP_TAM4cuda3std3__45__cpo7crbeginE,@object
	.size		_ZN33_INTERNAL_6c4412f2_4_k_cu_POP_TAM4cuda3std3__45__cpo7crbeginE,(_ZN33_INTERNAL_6c4412f2_4_k_cu_POP_TAM4cuda3std6ranges3__45__cpo4nextE - _ZN33_INTERNAL_6c4412f2_4_k_cu_POP_TAM4cuda3std3__45__cpo7crbeginE)
_ZN33_INTERNAL_6c4412f2_4_k_cu_POP_TAM4cuda3std3__45__cpo7crbeginE:
	.zero		1
	.type		_ZN33_INTERNAL_6c4412f2_4_k_cu_POP_TAM4cuda3std6ranges3__45__cpo4nextE,@object
	.size		_ZN33_INTERNAL_6c4412f2_4_k_cu_POP_TAM4cuda3std6ranges3__45__cpo4nextE,(_ZN33_INTERNAL_6c4412f2_4_k_cu_POP_TAM4cuda3std6ranges3__45__cpo4swapE - _ZN33_INTERNAL_6c4412f2_4_k_cu_POP_TAM4cuda3std6ranges3__45__cpo4nextE)
_ZN33_INTERNAL_6c4412f2_4_k_cu_POP_TAM4cuda3std6ranges3__45__cpo4nextE:
	.zero		1
	.type		_ZN33_INTERNAL_6c4412f2_4_k_cu_POP_TAM4cuda3std6ranges3__45__cpo4swapE,@object
	.size		_ZN33_INTERNAL_6c4412f2_4_k_cu_POP_TAM4cuda3std6ranges3__45__cpo4swapE,(_ZN33_INTERNAL_6c4412f2_4_k_cu_POP_TAM6thrust24THRUST_300001_SM_1000_NS8cuda_cub10par_nosyncE - _ZN33_INTERNAL_6c4412f2_4_k_cu_POP_TAM4cuda3std6ranges3__45__cpo4swapE)
_ZN33_INTERNAL_6c4412f2_4_k_cu_POP_TAM4cuda3std6ranges3__45__cpo4swapE:
	.zero		1
	.type		_ZN33_INTERNAL_6c4412f2_4_k_cu_POP_TAM6thrust24THRUST_300001_SM_1000_NS8cuda_cub10par_nosyncE,@object
	.size		_ZN33_INTERNAL_6c4412f2_4_k_cu_POP_TAM6thrust24THRUST_300001_SM_1000_NS8cuda_cub10par_nosyncE,(_ZN33_INTERNAL_6c4412f2_4_k_cu_POP_TAM6thrust24THRUST_300001_SM_1000_NS3seqE - _ZN33_INTERNAL_6c4412f2_4_k_cu_POP_TAM6thrust24THRUST_300001_SM_1000_NS8cuda_cub10par_nosyncE)
_ZN33_INTERNAL_6c4412f2_4_k_cu_POP_TAM6thrust24THRUST_300001_SM_1000_NS8cuda_cub10par_nosyncE:
	.zero		1
	.type		_ZN33_INTERNAL_6c4412f2_4_k_cu_POP_TAM6thrust24THRUST_300001_SM_1000_NS3seqE,@object
	.size		_ZN33_INTERNAL_6c4412f2_4_k_cu_POP_TAM6thrust24THRUST_300001_SM_1000_NS3seqE,(_ZN33_INTERNAL_6c4412f2_4_k_cu_POP_TAM4cuda3std3__420unreachable_sentinelE - _ZN33_INTERNAL_6c4412f2_4_k_cu_POP_TAM6thrust24THRUST_300001_SM_1000_NS3seqE)
_ZN33_INTERNAL_6c4412f2_4_k_cu_POP_TAM6thrust24THRUST_300001_SM_1000_NS3seqE:
	.zero		1
	.type		_ZN33_INTERNAL_6c4412f2_4_k_cu_POP_TAM4cuda3std3__420unreachable_sentinelE,@object
	.size		_ZN33_INTERNAL_6c4412f2_4_k_cu_POP_TAM4cuda3std3__420unreachable_sentinelE,(_ZN33_INTERNAL_6c4412f2_4_k_cu_POP_TAM4cuda3std6ranges3__45__cpo5ssizeE - _ZN33_INTERNAL_6c4412f2_4_k_cu_POP_TAM4cuda3std3__420unreachable_sentinelE)
_ZN33_INTERNAL_6c4412f2_4_k_cu_POP_TAM4cuda3std3__420unreachable_sentinelE:
	.zero		1
	.type		_ZN33_INTERNAL_6c4412f2_4_k_cu_POP_TAM4cuda3std6ranges3__45__cpo5ssizeE,@object
	.size		_ZN33_INTERNAL_6c4412f2_4_k_cu_POP_TAM4cuda3std6ranges3__45__cpo5ssizeE,(_ZN33_INTERNAL_6c4412f2_4_k_cu_POP_TAM6thrust24THRUST_300001_SM_1000_NS12placeholders2_3E - _ZN33_INTERNAL_6c4412f2_4_k_cu_POP_TAM4cuda3std6ranges3__45__cpo5ssizeE)
_ZN33_INTERNAL_6c4412f2_4_k_cu_POP_TAM4cuda3std6ranges3__45__cpo5ssizeE:
	.zero		1
	.type		_ZN33_INTERNAL_6c4412f2_4_k_cu_POP_TAM6thrust24THRUST_300001_SM_1000_NS12placeholders2_3E,@object
	.size		_ZN33_INTERNAL_6c4412f2_4_k_cu_POP_TAM6thrust24THRUST_300001_SM_1000_NS12placeholders2_3E,(_ZN33_INTERNAL_6c4412f2_4_k_cu_POP_TAM4cuda3std3__45__cpo4cendE - _ZN33_INTERNAL_6c4412f2_4_k_cu_POP_TAM6thrust24THRUST_300001_SM_1000_NS12placeholders2_3E)
_ZN33_INTERNAL_6c4412f2_4_k_cu_POP_TAM6thrust24THRUST_300001_SM_1000_NS12placeholders2_3E:
	.zero		1
	.type		_ZN33_INTERNAL_6c4412f2_4_k_cu_POP_TAM4cuda3std3__45__cpo4cendE,@object
	.size		_ZN33_INTERNAL_6c4412f2_4_k_cu_POP_TAM4cuda3std3__45__cpo4cendE,(_ZN33_INTERNAL_6c4412f2_4_k_cu_POP_TAM4cuda3std6ranges3__45__cpo4cendE - _ZN33_INTERNAL_6c4412f2_4_k_cu_POP_TAM4cuda3std3__45__cpo4cendE)
_ZN33_INTERNAL_6c4412f2_4_k_cu_POP_TAM4cuda3std3__45__cpo4cendE:
	.zero		1
	.type		_ZN33_INTERNAL_6c4412f2_4_k_cu_POP_TAM4cuda3std6ranges3__45__cpo4cendE,@object
	.size		_ZN33_INTERNAL_6c4412f2_4_k_cu_POP_TAM4cuda3std6ranges3__45__cpo4cendE,(_ZN33_INTERNAL_6c4412f2_4_k_cu_POP_TAM6thrust24THRUST_300001_SM_1000_NS12placeholders2_7E - _ZN33_INTERNAL_6c4412f2_4_k_cu_POP_TAM4cuda3std6ranges3__45__cpo4cendE)
_ZN33_INTERNAL_6c4412f2_4_k_cu_POP_TAM4cuda3std6ranges3__45__cpo4cendE:
	.zero		1
	.type		_ZN33_INTERNAL_6c4412f2_4_k_cu_POP_TAM6thrust24THRUST_300001_SM_1000_NS12placeholders2_7E,@object
	.size		_ZN33_INTERNAL_6c4412f2_4_k_cu_POP_TAM6thrust24THRUST_300001_SM_1000_NS12placeholders2_7E,(_ZN33_INTERNAL_6c4412f2_4_k_cu_POP_TAM4cuda3std3__45__cpo5crendE - _ZN33_INTERNAL_6c4412f2_4_k_cu_POP_TAM6thrust24THRUST_300001_SM_1000_NS12placeholders2_7E)
_ZN33_INTERNAL_6c4412f2_4_k_cu_POP_TAM6thrust24THRUST_300001_SM_1000_NS12placeholders2_7E:
	.zero		1
	.type		_ZN33_INTERNAL_6c4412f2_4_k_cu_POP_TAM4cuda3std3__45__cpo5crendE,@object
	.size		_ZN33_INTERNAL_6c4412f2_4_k_cu_POP_TAM4cuda3std3__45__cpo5crendE,(_ZN33_INTERNAL_6c4412f2_4_k_cu_POP_TAM4cuda3std6ranges3__45__cpo4prevE - _ZN33_INTERNAL_6c4412f2_4_k_cu_POP_TAM4cuda3std3__45__cpo5crendE)
_ZN33_INTERNAL_6c4412f2_4_k_cu_POP_TAM4cuda3std3__45__cpo5crendE:
	.zero		1
	.type		_ZN33_INTERNAL_6c4412f2_4_k_cu_POP_TAM4cuda3std6ranges3__45__cpo4prevE,@object
	.size		_ZN33_INTERNAL_6c4412f2_4_k_cu_POP_TAM4cuda3std6ranges3__45__cpo4prevE,(_ZN33_INTERNAL_6c4412f2_4_k_cu_POP_TAM4cuda3std6ranges3__45__cpo9iter_moveE - _ZN33_INTERNAL_6c4412f2_4_k_cu_POP_TAM4cuda3std6ranges3__45__cpo4prevE)
_ZN33_INTERNAL_6c4412f2_4_k_cu_POP_TAM4cuda3std6ranges3__45__cpo4prevE:
	.zero		1
	.type		_ZN33_INTERNAL_6c4412f2_4_k_cu_POP_TAM4cuda3std6ranges3__45__cpo9iter_moveE,@object
	.size		_ZN33_INTERNAL_6c4412f2_4_k_cu_POP_TAM4cuda3std6ranges3__45__cpo9iter_moveE,(_ZN33_INTERNAL_6c4412f2_4_k_cu_POP_TAM6thrust24THRUST_300001_SM_1000_NS6system6detail10sequential3seqE - _ZN33_INTERNAL_6c4412f2_4_k_cu_POP_TAM4cuda3std6ranges3__45__cpo9iter_moveE)
_ZN33_INTERNAL_6c4412f2_4_k_cu_POP_TAM4cuda3std6ranges3__45__cpo9iter_moveE:
	.zero		1
	.type		_ZN33_INTERNAL_6c4412f2_4_k_cu_POP_TAM6thrust24THRUST_300001_SM_1000_NS6system6detail10sequential3seqE,@object
	.size		_ZN33_INTERNAL_6c4412f2_4_k_cu_POP_TAM6thrust24THRUST_300001_SM_1000_NS6system6detail10sequential3seqE,(_ZN33_INTERNAL_6c4412f2_4_k_cu_POP_TAM6thrust24THRUST_300001_SM_1000_NS12placeholders2_9E - _ZN33_INTERNAL_6c4412f2_4_k_cu_POP_TAM6thrust24THRUST_300001_SM_1000_NS6system6detail10sequential3seqE)
_ZN33_INTERNAL_6c4412f2_4_k_cu_POP_TAM6thrust24THRUST_300001_SM_1000_NS6system6detail10sequential3seqE:
	.zero		1
	.type		_ZN33_INTERNAL_6c4412f2_4_k_cu_POP_TAM6thrust24THRUST_300001_SM_1000_NS12placeholders2_9E,@object
	.size		_ZN33_INTERNAL_6c4412f2_4_k_cu_POP_TAM6thrust24THRUST_300001_SM_1000_NS12placeholders2_9E,(_ZN33_INTERNAL_6c4412f2_4_k_cu_POP_TAM4cuda3std3__419piecewise_constructE - _ZN33_INTERNAL_6c4412f2_4_k_cu_POP_TAM6thrust24THRUST_300001_SM_1000_NS12placeholders2_9E)
_ZN33_INTERNAL_6c4412f2_4_k_cu_POP_TAM6thrust24THRUST_300001_SM_1000_NS12placeholders2_9E:
	.zero		1
	.type		_ZN33_INTERNAL_6c4412f2_4_k_cu_POP_TAM4cuda3std3__419piecewise_constructE,@object
	.size		_ZN33_INTERNAL_6c4412f2_4_k_cu_POP_TAM4cuda3std3__419piecewise_constructE,(_ZN33_INTERNAL_6c4412f2_4_k_cu_POP_TAM4cuda3std6ranges3__45__cpo5cdataE - _ZN33_INTERNAL_6c4412f2_4_k_cu_POP_TAM4cuda3std3__419piecewise_constructE)
_ZN33_INTERNAL_6c4412f2_4_k_cu_POP_TAM4cuda3std3__419piecewise_constructE:
	.zero		1
	.type		_ZN33_INTERNAL_6c4412f2_4_k_cu_POP_TAM4cuda3std6ranges3__45__cpo5cdataE,@object
	.size		_ZN33_INTERNAL_6c4412f2_4_k_cu_POP_TAM4cuda3std6ranges3__45__cpo5cdataE,(_ZN33_INTERNAL_6c4412f2_4_k_cu_POP_TAM6thrust24THRUST_300001_SM_1000_NS12placeholders2_1E - _ZN33_INTERNAL_6c4412f2_4_k_cu_POP_TAM4cuda3std6ranges3__45__cpo5cdataE)
_ZN33_INTERNAL_6c4412f2_4_k_cu_POP_TAM4cuda3std6ranges3__45__cpo5cdataE:
	.zero		1
	.type		_ZN33_INTERNAL_6c4412f2_4_k_cu_POP_TAM6thrust24THRUST_300001_SM_1000_NS12placeholders2_1E,@object
	.size		_ZN33_INTERNAL_6c4412f2_4_k_cu_POP_TAM6thrust24THRUST_300001_SM_1000_NS12placeholders2_1E,(_ZN33_INTERNAL_6c4412f2_4_k_cu_POP_TAM4cuda3std3__45__cpo3endE - _ZN33_INTERNAL_6c4412f2_4_k_cu_POP_TAM6thrust24THRUST_300001_SM_1000_NS12placeholders2_1E)
_ZN33_INTERNAL_6c4412f2_4_k_cu_POP_TAM6thrust24THRUST_300001_SM_1000_NS12placeholders2_1E:
	.zero		1
	.type		_ZN33_INTERNAL_6c4412f2_4_k_cu_POP_TAM4cuda3std3__45__cpo3endE,@object
	.size		_ZN33_INTERNAL_6c4412f2_4_k_cu_POP_TAM4cuda3std3__45__cpo3endE,(_ZN33_INTERNAL_6c4412f2_4_k_cu_POP_TAM4cuda3std6ranges3__45__cpo3endE - _ZN33_INTERNAL_6c4412f2_4_k_cu_POP_TAM4cuda3std3__45__cpo3endE)
_ZN33_INTERNAL_6c4412f2_4_k_cu_POP_TAM4cuda3std3__45__cpo3endE:
	.zero		1
	.type		_ZN33_INTERNAL_6c4412f2_4_k_cu_POP_TAM4cuda3std6ranges3__45__cpo3endE,@object
	.size		_ZN33_INTERNAL_6c4412f2_4_k_cu_POP_TAM4cuda3std6ranges3__45__cpo3endE,(_ZN33_INTERNAL_6c4412f2_4_k_cu_POP_TAM6thrust24THRUST_300001_SM_1000_NS12placeholders2_5E - _ZN33_INTERNAL_6c4412f2_4_k_cu_POP_TAM4cuda3std6ranges3__45__cpo3endE)
_ZN33_INTERNAL_6c4412f2_4_k_cu_POP_TAM4cuda3std6ranges3__45__cpo3endE:
	.zero		1
	.type		_ZN33_INTERNAL_6c4412f2_4_k_cu_POP_TAM6thrust24THRUST_300001_SM_1000_NS12placeholders2_5E,@object
	.size		_ZN33_INTERNAL_6c4412f2_4_k_cu_POP_TAM6thrust24THRUST_300001_SM_1000_NS12placeholders2_5E,(_ZN33_INTERNAL_6c4412f2_4_k_cu_POP_TAM4cuda3std3__45__cpo4rendE - _ZN33_INTERNAL_6c4412f2_4_k_cu_POP_TAM6thrust24THRUST_300001_SM_1000_NS12placeholders2_5E)
_ZN33_INTERNAL_6c4412f2_4_k_cu_POP_TAM6thrust24THRUST_300001_SM_1000_NS12placeholders2_5E:
	.zero		1
	.type		_ZN33_INTERNAL_6c4412f2_4_k_cu_POP_TAM4cuda3std3__45__cpo4rendE,@object
	.size		_ZN33_INTERNAL_6c4412f2_4_k_cu_POP_TAM4cuda3std3__45__cpo4rendE,(_ZN33_INTERNAL_6c4412f2_4_k_cu_POP_TAM4cuda3std6ranges3__45__cpo9iter_swapE - _ZN33_INTERNAL_6c4412f2_4_k_cu_POP_TAM4cuda3std3__45__cpo4rendE)
_ZN33_INTERNAL_6c4412f2_4_k_cu_POP_TAM4cuda3std3__45__cpo4rendE:
	.zero		1
	.type		_ZN33_INTERNAL_6c4412f2_4_k_cu_POP_TAM4cuda3std6ranges3__45__cpo9iter_swapE,@object
	.size		_ZN33_INTERNAL_6c4412f2_4_k_cu_POP_TAM4cuda3std6ranges3__45__cpo9iter_swapE,(_ZN33_INTERNAL_6c4412f2_4_k_cu_POP_TAM4cuda3std3__48unexpectE - _ZN33_INTERNAL_6c4412f2_4_k_cu_POP_TAM4cuda3std6ranges3__45__cpo9iter_swapE)
_ZN33_INTERNAL_6c4412f2_4_k_cu_POP_TAM4cuda3std6ranges3__45__cpo9iter_swapE:
	.zero		1
	.type		_ZN33_INTERNAL_6c4412f2_4_k_cu_POP_TAM4cuda3std3__48unexpectE,@object
	.size		_ZN33_INTERNAL_6c4412f2_4_k_cu_POP_TAM4cuda3std3__48unexpectE,(_ZN33_INTERNAL_6c4412f2_4_k_cu_POP_TAM6thrust24THRUST_300001_SM_1000_NS8cuda_cub3parE - _ZN33_INTERNAL_6c4412f2_4_k_cu_POP_TAM4cuda3std3__48unexpectE)
_ZN33_INTERNAL_6c4412f2_4_k_cu_POP_TAM4cuda3std3__48unexpectE:
	.zero		1
	.type		_ZN33_INTERNAL_6c4412f2_4_k_cu_POP_TAM6thrust24THRUST_300001_SM_1000_NS8cuda_cub3parE,@object
	.size		_ZN33_INTERNAL_6c4412f2_4_k_cu_POP_TAM6thrust24THRUST_300001_SM_1000_NS8cuda_cub3parE,(.L_38 - _ZN33_INTERNAL_6c4412f2_4_k_cu_POP_TAM6thrust24THRUST_300001_SM_1000_NS8cuda_cub3parE)
_ZN33_INTERNAL_6c4412f2_4_k_cu_POP_TAM6thrust24THRUST_300001_SM_1000_NS8cuda_cub3parE:
	.zero		1
.L_38:


//--------------------- .nv.constant0._ZN3cub18CUB_300001_SM_10006detail11EmptyKernelIvEEvv --------------------------
	.section	.nv.constant0._ZN3cub18CUB_300001_SM_10006detail11EmptyKernelIvEEvv,"a",@progbits
	.sectionflags	@""
	.align	4
.nv.constant0._ZN3cub18CUB_300001_SM_10006detail11EmptyKernelIvEEvv:
	.zero		896


//--------------------- .nv.constant0._Z9setRandomP17curandStateXORWOWPii --------------------------
	.section	.nv.constant0._Z9setRandomP17curandStateXORWOWPii,"a",@progbits
	.sectionflags	@""
	.align	4
.nv.constant0._Z9setRandomP17curandStateXORWOWPii:
	.zero		916


//--------------------- .nv.constant0._Z4initjP17curandStateXORWOW --------------------------
	.section	.nv.constant0._Z4initjP17curandStateXORWOW,"a",@progbits
	.sectionflags	@""
	.align	4
.nv.constant0._Z4initjP17curandStateXORWOW:
	.zero		912


//--------------------- .nv.constant0._Z10popInicialjjPiS_S_ --------------------------
	.section	.nv.constant0._Z10popInicialjjPiS_S_,"a",@progbits
	.sectionflags	@""
	.align	4
.nv.constant0._Z10popInicialjjPiS_S_:
	.zero		928


//--------------------- .nv.constant0._Z13preencheGenesjjPi --------------------------
	.section	.nv.constant0._Z13preencheGenesjjPi,"a",@progbits
	.sectionflags	@""
	.align	4
.nv.constant0._Z13preencheGenesjjPi:
	.zero		912


//--------------------- .nv.constant0._Z5cruzajjPiS_S_S_S_ --------------------------
	.section	.nv.constant0._Z5cruzajjPiS_S_S_S_,"a",@progbits
	.sectionflags	@""
	.align	4
.nv.constant0._Z5cruzajjPiS_S_S_S_:
	.zero		944


//--------------------- .nv.constant0._Z11escolhePaisjjPiPdS_ --------------------------
	.section	.nv.constant0._Z11escolhePaisjjPiPdS_,"a",@progbits
	.sectionflags	@""
	.align	4
.nv.constant0._Z11escolhePaisjjPiPdS_:
	.zero		928


//--------------------- .nv.constant0._Z7fitnessjjPfPiPd --------------------------
	.section	.nv.constant0._Z7fitnessjjPfPiPd,"a",@progbits
	.sectionflags	@""
	.align	4
.nv.constant0._Z7fitnessjjPfPiPd:
	.zero		928


//--------------------- SYMBOLS --------------------------

	.type		.nv.reservedSmem.offset0,@object
	.size		.nv.reservedSmem.offset0,0x4
